//
// Generated by NVIDIA NVVM Compiler
//
// Compiler Build ID: CL-36424714
// Cuda compilation tools, release 13.0, V13.0.88
// Based on NVVM 20.0.0
//

.version 9.0
.target sm_100
.address_size 64

	// .globl	init_snn_reservoir
.global .align 4 .b8 precalc_xorwow_matrix[102400];
.global .align 4 .b8 precalc_xorwow_offset_matrix[102400];
.global .align 4 .b8 mrg32k3aM1[2304];
.global .align 4 .b8 mrg32k3aM2[2304];
.global .align 4 .b8 mrg32k3aM1SubSeq[2016];
.global .align 4 .b8 mrg32k3aM2SubSeq[2016];
.global .align 4 .b8 mrg32k3aM1Seq[2304];
.global .align 4 .b8 mrg32k3aM2Seq[2304];
.const .align 8 .b8 __cr_lgamma_table[72];
// _ZZ13lif_multistepE12shared_rates has been demoted

.visible .entry init_snn_reservoir(
	.param .u64 .ptr .align 1 init_snn_reservoir_param_0,
	.param .u64 .ptr .align 1 init_snn_reservoir_param_1,
	.param .u64 .ptr .align 1 init_snn_reservoir_param_2,
	.param .u64 .ptr .align 1 init_snn_reservoir_param_3,
	.param .u64 .ptr .align 1 init_snn_reservoir_param_4,
	.param .u64 .ptr .align 1 init_snn_reservoir_param_5,
	.param .u32 init_snn_reservoir_param_6,
	.param .u64 init_snn_reservoir_param_7
)
{
	.local .align 8 .b8 	__local_depot0[48];
	.reg .b64 	%SP;
	.reg .b64 	%SPL;
	.reg .pred 	%p<85>;
	.reg .b32 	%r<1338>;
	.reg .b32 	%f<98>;
	.reg .b64 	%rd<58>;

	mov.u64 	%SPL, __local_depot0;
	ld.param.u64 	%rd16, [init_snn_reservoir_param_0];
	ld.param.u64 	%rd17, [init_snn_reservoir_param_1];
	ld.param.u32 	%r576, [init_snn_reservoir_param_6];
	ld.param.u64 	%rd18, [init_snn_reservoir_param_7];
	cvta.to.global.u64 	%rd1, %rd17;
	cvta.to.global.u64 	%rd2, %rd16;
	add.u64 	%rd3, %SPL, 0;
	mov.u32 	%r577, %ctaid.x;
	mov.u32 	%r578, %ntid.x;
	mov.u32 	%r579, %tid.x;
	mad.lo.s32 	%r580, %r577, %r578, %r579;
	cvt.s64.s32 	%rd4, %r580;
	cvt.u32.u64 	%r581, %rd18;
	xor.b32  	%r582, %r581, -1429050551;
	mul.lo.s32 	%r583, %r582, 1099087573;
	{ .reg .b32 tmp; mov.b64 {tmp, %r584}, %rd18; }
	xor.b32  	%r585, %r584, -136515619;
	mul.lo.s32 	%r586, %r585, -1703105765;
	add.s32 	%r587, %r583, %r586;
	add.s32 	%r1334, %r587, 6615241;
	add.s32 	%r1054, %r583, 123456789;
	st.local.v2.u32 	[%rd3], {%r1334, %r1054};
	xor.b32  	%r1053, %r583, 362436069;
	add.s32 	%r1052, %r586, 521288629;
	st.local.v2.u32 	[%rd3+8], {%r1053, %r1052};
	xor.b32  	%r1051, %r586, 88675123;
	add.s32 	%r1050, %r583, 5783321;
	st.local.v2.u32 	[%rd3+16], {%r1051, %r1050};
	setp.eq.s32 	%p2, %r580, 0;
	@%p2 bra 	$L__BB0_115;
	mov.b32 	%r1037, 0;
	mov.u64 	%rd57, %rd4;
$L__BB0_2:
	mov.u64 	%rd5, %rd57;
	and.b64  	%rd6, %rd5, 3;
	setp.eq.s64 	%p3, %rd6, 0;
	@%p3 bra 	$L__BB0_114;
	mul.wide.u32 	%rd20, %r1037, 3200;
	mov.u64 	%rd21, precalc_xorwow_matrix;
	add.s64 	%rd7, %rd21, %rd20;
	mov.b32 	%r1050, 0;
	mov.u32 	%r1051, %r1050;
	mov.u32 	%r1052, %r1050;
	mov.u32 	%r1053, %r1050;
	mov.u32 	%r1054, %r1050;
	mov.u32 	%r1043, %r1050;
$L__BB0_4:
	mul.wide.u32 	%rd22, %r1043, 4;
	add.s64 	%rd23, %rd3, %rd22;
	ld.local.u32 	%r19, [%rd23+4];
	shl.b32 	%r20, %r1043, 5;
	mov.b32 	%r1049, 0;
$L__BB0_5:
	.pragma "nounroll";
	shr.u32 	%r591, %r19, %r1049;
	and.b32  	%r592, %r591, 1;
	setp.eq.b32 	%p4, %r592, 1;
	not.pred 	%p5, %p4;
	add.s32 	%r593, %r20, %r1049;
	mul.lo.s32 	%r594, %r593, 5;
	mul.wide.u32 	%rd24, %r594, 4;
	add.s64 	%rd8, %rd7, %rd24;
	@%p5 bra 	$L__BB0_7;
	ld.global.nc.u32 	%r595, [%rd8];
	xor.b32  	%r1054, %r1054, %r595;
	ld.global.nc.u32 	%r596, [%rd8+4];
	xor.b32  	%r1053, %r1053, %r596;
	ld.global.nc.u32 	%r597, [%rd8+8];
	xor.b32  	%r1052, %r1052, %r597;
	ld.global.nc.u32 	%r598, [%rd8+12];
	xor.b32  	%r1051, %r1051, %r598;
	ld.global.nc.u32 	%r599, [%rd8+16];
	xor.b32  	%r1050, %r1050, %r599;
$L__BB0_7:
	and.b32  	%r601, %r591, 2;
	setp.eq.s32 	%p6, %r601, 0;
	@%p6 bra 	$L__BB0_9;
	ld.global.nc.u32 	%r602, [%rd8+20];
	xor.b32  	%r1054, %r1054, %r602;
	ld.global.nc.u32 	%r603, [%rd8+24];
	xor.b32  	%r1053, %r1053, %r603;
	ld.global.nc.u32 	%r604, [%rd8+28];
	xor.b32  	%r1052, %r1052, %r604;
	ld.global.nc.u32 	%r605, [%rd8+32];
	xor.b32  	%r1051, %r1051, %r605;
	ld.global.nc.u32 	%r606, [%rd8+36];
	xor.b32  	%r1050, %r1050, %r606;
$L__BB0_9:
	and.b32  	%r608, %r591, 4;
	setp.eq.s32 	%p7, %r608, 0;
	@%p7 bra 	$L__BB0_11;
	ld.global.nc.u32 	%r609, [%rd8+40];
	xor.b32  	%r1054, %r1054, %r609;
	ld.global.nc.u32 	%r610, [%rd8+44];
	xor.b32  	%r1053, %r1053, %r610;
	ld.global.nc.u32 	%r611, [%rd8+48];
	xor.b32  	%r1052, %r1052, %r611;
	ld.global.nc.u32 	%r612, [%rd8+52];
	xor.b32  	%r1051, %r1051, %r612;
	ld.global.nc.u32 	%r613, [%rd8+56];
	xor.b32  	%r1050, %r1050, %r613;
$L__BB0_11:
	and.b32  	%r615, %r591, 8;
	setp.eq.s32 	%p8, %r615, 0;
	@%p8 bra 	$L__BB0_13;
	ld.global.nc.u32 	%r616, [%rd8+60];
	xor.b32  	%r1054, %r1054, %r616;
	ld.global.nc.u32 	%r617, [%rd8+64];
	xor.b32  	%r1053, %r1053, %r617;
	ld.global.nc.u32 	%r618, [%rd8+68];
	xor.b32  	%r1052, %r1052, %r618;
	ld.global.nc.u32 	%r619, [%rd8+72];
	xor.b32  	%r1051, %r1051, %r619;
	ld.global.nc.u32 	%r620, [%rd8+76];
	xor.b32  	%r1050, %r1050, %r620;
$L__BB0_13:
	and.b32  	%r622, %r591, 16;
	setp.eq.s32 	%p9, %r622, 0;
	@%p9 bra 	$L__BB0_15;
	ld.global.nc.u32 	%r623, [%rd8+80];
	xor.b32  	%r1054, %r1054, %r623;
	ld.global.nc.u32 	%r624, [%rd8+84];
	xor.b32  	%r1053, %r1053, %r624;
	ld.global.nc.u32 	%r625, [%rd8+88];
	xor.b32  	%r1052, %r1052, %r625;
	ld.global.nc.u32 	%r626, [%rd8+92];
	xor.b32  	%r1051, %r1051, %r626;
	ld.global.nc.u32 	%r627, [%rd8+96];
	xor.b32  	%r1050, %r1050, %r627;
$L__BB0_15:
	and.b32  	%r629, %r591, 32;
	setp.eq.s32 	%p10, %r629, 0;
	@%p10 bra 	$L__BB0_17;
	ld.global.nc.u32 	%r630, [%rd8+100];
	xor.b32  	%r1054, %r1054, %r630;
	ld.global.nc.u32 	%r631, [%rd8+104];
	xor.b32  	%r1053, %r1053, %r631;
	ld.global.nc.u32 	%r632, [%rd8+108];
	xor.b32  	%r1052, %r1052, %r632;
	ld.global.nc.u32 	%r633, [%rd8+112];
	xor.b32  	%r1051, %r1051, %r633;
	ld.global.nc.u32 	%r634, [%rd8+116];
	xor.b32  	%r1050, %r1050, %r634;
$L__BB0_17:
	and.b32  	%r636, %r591, 64;
	setp.eq.s32 	%p11, %r636, 0;
	@%p11 bra 	$L__BB0_19;
	ld.global.nc.u32 	%r637, [%rd8+120];
	xor.b32  	%r1054, %r1054, %r637;
	ld.global.nc.u32 	%r638, [%rd8+124];
	xor.b32  	%r1053, %r1053, %r638;
	ld.global.nc.u32 	%r639, [%rd8+128];
	xor.b32  	%r1052, %r1052, %r639;
	ld.global.nc.u32 	%r640, [%rd8+132];
	xor.b32  	%r1051, %r1051, %r640;
	ld.global.nc.u32 	%r641, [%rd8+136];
	xor.b32  	%r1050, %r1050, %r641;
$L__BB0_19:
	and.b32  	%r643, %r591, 128;
	setp.eq.s32 	%p12, %r643, 0;
	@%p12 bra 	$L__BB0_21;
	ld.global.nc.u32 	%r644, [%rd8+140];
	xor.b32  	%r1054, %r1054, %r644;
	ld.global.nc.u32 	%r645, [%rd8+144];
	xor.b32  	%r1053, %r1053, %r645;
	ld.global.nc.u32 	%r646, [%rd8+148];
	xor.b32  	%r1052, %r1052, %r646;
	ld.global.nc.u32 	%r647, [%rd8+152];
	xor.b32  	%r1051, %r1051, %r647;
	ld.global.nc.u32 	%r648, [%rd8+156];
	xor.b32  	%r1050, %r1050, %r648;
$L__BB0_21:
	and.b32  	%r650, %r591, 256;
	setp.eq.s32 	%p13, %r650, 0;
	@%p13 bra 	$L__BB0_23;
	ld.global.nc.u32 	%r651, [%rd8+160];
	xor.b32  	%r1054, %r1054, %r651;
	ld.global.nc.u32 	%r652, [%rd8+164];
	xor.b32  	%r1053, %r1053, %r652;
	ld.global.nc.u32 	%r653, [%rd8+168];
	xor.b32  	%r1052, %r1052, %r653;
	ld.global.nc.u32 	%r654, [%rd8+172];
	xor.b32  	%r1051, %r1051, %r654;
	ld.global.nc.u32 	%r655, [%rd8+176];
	xor.b32  	%r1050, %r1050, %r655;
$L__BB0_23:
	and.b32  	%r657, %r591, 512;
	setp.eq.s32 	%p14, %r657, 0;
	@%p14 bra 	$L__BB0_25;
	ld.global.nc.u32 	%r658, [%rd8+180];
	xor.b32  	%r1054, %r1054, %r658;
	ld.global.nc.u32 	%r659, [%rd8+184];
	xor.b32  	%r1053, %r1053, %r659;
	ld.global.nc.u32 	%r660, [%rd8+188];
	xor.b32  	%r1052, %r1052, %r660;
	ld.global.nc.u32 	%r661, [%rd8+192];
	xor.b32  	%r1051, %r1051, %r661;
	ld.global.nc.u32 	%r662, [%rd8+196];
	xor.b32  	%r1050, %r1050, %r662;
$L__BB0_25:
	and.b32  	%r664, %r591, 1024;
	setp.eq.s32 	%p15, %r664, 0;
	@%p15 bra 	$L__BB0_27;
	ld.global.nc.u32 	%r665, [%rd8+200];
	xor.b32  	%r1054, %r1054, %r665;
	ld.global.nc.u32 	%r666, [%rd8+204];
	xor.b32  	%r1053, %r1053, %r666;
	ld.global.nc.u32 	%r667, [%rd8+208];
	xor.b32  	%r1052, %r1052, %r667;
	ld.global.nc.u32 	%r668, [%rd8+212];
	xor.b32  	%r1051, %r1051, %r668;
	ld.global.nc.u32 	%r669, [%rd8+216];
	xor.b32  	%r1050, %r1050, %r669;
$L__BB0_27:
	and.b32  	%r671, %r591, 2048;
	setp.eq.s32 	%p16, %r671, 0;
	@%p16 bra 	$L__BB0_29;
	ld.global.nc.u32 	%r672, [%rd8+220];
	xor.b32  	%r1054, %r1054, %r672;
	ld.global.nc.u32 	%r673, [%rd8+224];
	xor.b32  	%r1053, %r1053, %r673;
	ld.global.nc.u32 	%r674, [%rd8+228];
	xor.b32  	%r1052, %r1052, %r674;
	ld.global.nc.u32 	%r675, [%rd8+232];
	xor.b32  	%r1051, %r1051, %r675;
	ld.global.nc.u32 	%r676, [%rd8+236];
	xor.b32  	%r1050, %r1050, %r676;
$L__BB0_29:
	and.b32  	%r678, %r591, 4096;
	setp.eq.s32 	%p17, %r678, 0;
	@%p17 bra 	$L__BB0_31;
	ld.global.nc.u32 	%r679, [%rd8+240];
	xor.b32  	%r1054, %r1054, %r679;
	ld.global.nc.u32 	%r680, [%rd8+244];
	xor.b32  	%r1053, %r1053, %r680;
	ld.global.nc.u32 	%r681, [%rd8+248];
	xor.b32  	%r1052, %r1052, %r681;
	ld.global.nc.u32 	%r682, [%rd8+252];
	xor.b32  	%r1051, %r1051, %r682;
	ld.global.nc.u32 	%r683, [%rd8+256];
	xor.b32  	%r1050, %r1050, %r683;
$L__BB0_31:
	and.b32  	%r685, %r591, 8192;
	setp.eq.s32 	%p18, %r685, 0;
	@%p18 bra 	$L__BB0_33;
	ld.global.nc.u32 	%r686, [%rd8+260];
	xor.b32  	%r1054, %r1054, %r686;
	ld.global.nc.u32 	%r687, [%rd8+264];
	xor.b32  	%r1053, %r1053, %r687;
	ld.global.nc.u32 	%r688, [%rd8+268];
	xor.b32  	%r1052, %r1052, %r688;
	ld.global.nc.u32 	%r689, [%rd8+272];
	xor.b32  	%r1051, %r1051, %r689;
	ld.global.nc.u32 	%r690, [%rd8+276];
	xor.b32  	%r1050, %r1050, %r690;
$L__BB0_33:
	and.b32  	%r692, %r591, 16384;
	setp.eq.s32 	%p19, %r692, 0;
	@%p19 bra 	$L__BB0_35;
	ld.global.nc.u32 	%r693, [%rd8+280];
	xor.b32  	%r1054, %r1054, %r693;
	ld.global.nc.u32 	%r694, [%rd8+284];
	xor.b32  	%r1053, %r1053, %r694;
	ld.global.nc.u32 	%r695, [%rd8+288];
	xor.b32  	%r1052, %r1052, %r695;
	ld.global.nc.u32 	%r696, [%rd8+292];
	xor.b32  	%r1051, %r1051, %r696;
	ld.global.nc.u32 	%r697, [%rd8+296];
	xor.b32  	%r1050, %r1050, %r697;
$L__BB0_35:
	and.b32  	%r699, %r591, 32768;
	setp.eq.s32 	%p20, %r699, 0;
	@%p20 bra 	$L__BB0_37;
	ld.global.nc.u32 	%r700, [%rd8+300];
	xor.b32  	%r1054, %r1054, %r700;
	ld.global.nc.u32 	%r701, [%rd8+304];
	xor.b32  	%r1053, %r1053, %r701;
	ld.global.nc.u32 	%r702, [%rd8+308];
	xor.b32  	%r1052, %r1052, %r702;
	ld.global.nc.u32 	%r703, [%rd8+312];
	xor.b32  	%r1051, %r1051, %r703;
	ld.global.nc.u32 	%r704, [%rd8+316];
	xor.b32  	%r1050, %r1050, %r704;
$L__BB0_37:
	add.s32 	%r1049, %r1049, 16;
	setp.ne.s32 	%p21, %r1049, 32;
	@%p21 bra 	$L__BB0_5;
	mad.lo.s32 	%r705, %r1043, -31, %r20;
	add.s32 	%r1043, %r705, 1;
	setp.ne.s32 	%p22, %r1043, 5;
	@%p22 bra 	$L__BB0_4;
	st.local.u32 	[%rd3+4], %r1054;
	st.local.v2.u32 	[%rd3+8], {%r1053, %r1052};
	st.local.v2.u32 	[%rd3+16], {%r1051, %r1050};
	setp.eq.s64 	%p23, %rd6, 1;
	@%p23 bra 	$L__BB0_114;
	mov.b32 	%r1050, 0;
	mov.u32 	%r1051, %r1050;
	mov.u32 	%r1052, %r1050;
	mov.u32 	%r1053, %r1050;
	mov.u32 	%r1054, %r1050;
	mov.u32 	%r1135, %r1050;
$L__BB0_41:
	mul.wide.u32 	%rd25, %r1135, 4;
	add.s64 	%rd26, %rd3, %rd25;
	ld.local.u32 	%r195, [%rd26+4];
	shl.b32 	%r196, %r1135, 5;
	mov.b32 	%r1141, 0;
$L__BB0_42:
	.pragma "nounroll";
	shr.u32 	%r708, %r195, %r1141;
	and.b32  	%r709, %r708, 1;
	setp.eq.b32 	%p24, %r709, 1;
	not.pred 	%p25, %p24;
	add.s32 	%r710, %r196, %r1141;
	mul.lo.s32 	%r711, %r710, 5;
	mul.wide.u32 	%rd27, %r711, 4;
	add.s64 	%rd9, %rd7, %rd27;
	@%p25 bra 	$L__BB0_44;
	ld.global.nc.u32 	%r712, [%rd9];
	xor.b32  	%r1054, %r1054, %r712;
	ld.global.nc.u32 	%r713, [%rd9+4];
	xor.b32  	%r1053, %r1053, %r713;
	ld.global.nc.u32 	%r714, [%rd9+8];
	xor.b32  	%r1052, %r1052, %r714;
	ld.global.nc.u32 	%r715, [%rd9+12];
	xor.b32  	%r1051, %r1051, %r715;
	ld.global.nc.u32 	%r716, [%rd9+16];
	xor.b32  	%r1050, %r1050, %r716;
$L__BB0_44:
	and.b32  	%r718, %r708, 2;
	setp.eq.s32 	%p26, %r718, 0;
	@%p26 bra 	$L__BB0_46;
	ld.global.nc.u32 	%r719, [%rd9+20];
	xor.b32  	%r1054, %r1054, %r719;
	ld.global.nc.u32 	%r720, [%rd9+24];
	xor.b32  	%r1053, %r1053, %r720;
	ld.global.nc.u32 	%r721, [%rd9+28];
	xor.b32  	%r1052, %r1052, %r721;
	ld.global.nc.u32 	%r722, [%rd9+32];
	xor.b32  	%r1051, %r1051, %r722;
	ld.global.nc.u32 	%r723, [%rd9+36];
	xor.b32  	%r1050, %r1050, %r723;
$L__BB0_46:
	and.b32  	%r725, %r708, 4;
	setp.eq.s32 	%p27, %r725, 0;
	@%p27 bra 	$L__BB0_48;
	ld.global.nc.u32 	%r726, [%rd9+40];
	xor.b32  	%r1054, %r1054, %r726;
	ld.global.nc.u32 	%r727, [%rd9+44];
	xor.b32  	%r1053, %r1053, %r727;
	ld.global.nc.u32 	%r728, [%rd9+48];
	xor.b32  	%r1052, %r1052, %r728;
	ld.global.nc.u32 	%r729, [%rd9+52];
	xor.b32  	%r1051, %r1051, %r729;
	ld.global.nc.u32 	%r730, [%rd9+56];
	xor.b32  	%r1050, %r1050, %r730;
$L__BB0_48:
	and.b32  	%r732, %r708, 8;
	setp.eq.s32 	%p28, %r732, 0;
	@%p28 bra 	$L__BB0_50;
	ld.global.nc.u32 	%r733, [%rd9+60];
	xor.b32  	%r1054, %r1054, %r733;
	ld.global.nc.u32 	%r734, [%rd9+64];
	xor.b32  	%r1053, %r1053, %r734;
	ld.global.nc.u32 	%r735, [%rd9+68];
	xor.b32  	%r1052, %r1052, %r735;
	ld.global.nc.u32 	%r736, [%rd9+72];
	xor.b32  	%r1051, %r1051, %r736;
	ld.global.nc.u32 	%r737, [%rd9+76];
	xor.b32  	%r1050, %r1050, %r737;
$L__BB0_50:
	and.b32  	%r739, %r708, 16;
	setp.eq.s32 	%p29, %r739, 0;
	@%p29 bra 	$L__BB0_52;
	ld.global.nc.u32 	%r740, [%rd9+80];
	xor.b32  	%r1054, %r1054, %r740;
	ld.global.nc.u32 	%r741, [%rd9+84];
	xor.b32  	%r1053, %r1053, %r741;
	ld.global.nc.u32 	%r742, [%rd9+88];
	xor.b32  	%r1052, %r1052, %r742;
	ld.global.nc.u32 	%r743, [%rd9+92];
	xor.b32  	%r1051, %r1051, %r743;
	ld.global.nc.u32 	%r744, [%rd9+96];
	xor.b32  	%r1050, %r1050, %r744;
$L__BB0_52:
	and.b32  	%r746, %r708, 32;
	setp.eq.s32 	%p30, %r746, 0;
	@%p30 bra 	$L__BB0_54;
	ld.global.nc.u32 	%r747, [%rd9+100];
	xor.b32  	%r1054, %r1054, %r747;
	ld.global.nc.u32 	%r748, [%rd9+104];
	xor.b32  	%r1053, %r1053, %r748;
	ld.global.nc.u32 	%r749, [%rd9+108];
	xor.b32  	%r1052, %r1052, %r749;
	ld.global.nc.u32 	%r750, [%rd9+112];
	xor.b32  	%r1051, %r1051, %r750;
	ld.global.nc.u32 	%r751, [%rd9+116];
	xor.b32  	%r1050, %r1050, %r751;
$L__BB0_54:
	and.b32  	%r753, %r708, 64;
	setp.eq.s32 	%p31, %r753, 0;
	@%p31 bra 	$L__BB0_56;
	ld.global.nc.u32 	%r754, [%rd9+120];
	xor.b32  	%r1054, %r1054, %r754;
	ld.global.nc.u32 	%r755, [%rd9+124];
	xor.b32  	%r1053, %r1053, %r755;
	ld.global.nc.u32 	%r756, [%rd9+128];
	xor.b32  	%r1052, %r1052, %r756;
	ld.global.nc.u32 	%r757, [%rd9+132];
	xor.b32  	%r1051, %r1051, %r757;
	ld.global.nc.u32 	%r758, [%rd9+136];
	xor.b32  	%r1050, %r1050, %r758;
$L__BB0_56:
	and.b32  	%r760, %r708, 128;
	setp.eq.s32 	%p32, %r760, 0;
	@%p32 bra 	$L__BB0_58;
	ld.global.nc.u32 	%r761, [%rd9+140];
	xor.b32  	%r1054, %r1054, %r761;
	ld.global.nc.u32 	%r762, [%rd9+144];
	xor.b32  	%r1053, %r1053, %r762;
	ld.global.nc.u32 	%r763, [%rd9+148];
	xor.b32  	%r1052, %r1052, %r763;
	ld.global.nc.u32 	%r764, [%rd9+152];
	xor.b32  	%r1051, %r1051, %r764;
	ld.global.nc.u32 	%r765, [%rd9+156];
	xor.b32  	%r1050, %r1050, %r765;
$L__BB0_58:
	and.b32  	%r767, %r708, 256;
	setp.eq.s32 	%p33, %r767, 0;
	@%p33 bra 	$L__BB0_60;
	ld.global.nc.u32 	%r768, [%rd9+160];
	xor.b32  	%r1054, %r1054, %r768;
	ld.global.nc.u32 	%r769, [%rd9+164];
	xor.b32  	%r1053, %r1053, %r769;
	ld.global.nc.u32 	%r770, [%rd9+168];
	xor.b32  	%r1052, %r1052, %r770;
	ld.global.nc.u32 	%r771, [%rd9+172];
	xor.b32  	%r1051, %r1051, %r771;
	ld.global.nc.u32 	%r772, [%rd9+176];
	xor.b32  	%r1050, %r1050, %r772;
$L__BB0_60:
	and.b32  	%r774, %r708, 512;
	setp.eq.s32 	%p34, %r774, 0;
	@%p34 bra 	$L__BB0_62;
	ld.global.nc.u32 	%r775, [%rd9+180];
	xor.b32  	%r1054, %r1054, %r775;
	ld.global.nc.u32 	%r776, [%rd9+184];
	xor.b32  	%r1053, %r1053, %r776;
	ld.global.nc.u32 	%r777, [%rd9+188];
	xor.b32  	%r1052, %r1052, %r777;
	ld.global.nc.u32 	%r778, [%rd9+192];
	xor.b32  	%r1051, %r1051, %r778;
	ld.global.nc.u32 	%r779, [%rd9+196];
	xor.b32  	%r1050, %r1050, %r779;
$L__BB0_62:
	and.b32  	%r781, %r708, 1024;
	setp.eq.s32 	%p35, %r781, 0;
	@%p35 bra 	$L__BB0_64;
	ld.global.nc.u32 	%r782, [%rd9+200];
	xor.b32  	%r1054, %r1054, %r782;
	ld.global.nc.u32 	%r783, [%rd9+204];
	xor.b32  	%r1053, %r1053, %r783;
	ld.global.nc.u32 	%r784, [%rd9+208];
	xor.b32  	%r1052, %r1052, %r784;
	ld.global.nc.u32 	%r785, [%rd9+212];
	xor.b32  	%r1051, %r1051, %r785;
	ld.global.nc.u32 	%r786, [%rd9+216];
	xor.b32  	%r1050, %r1050, %r786;
$L__BB0_64:
	and.b32  	%r788, %r708, 2048;
	setp.eq.s32 	%p36, %r788, 0;
	@%p36 bra 	$L__BB0_66;
	ld.global.nc.u32 	%r789, [%rd9+220];
	xor.b32  	%r1054, %r1054, %r789;
	ld.global.nc.u32 	%r790, [%rd9+224];
	xor.b32  	%r1053, %r1053, %r790;
	ld.global.nc.u32 	%r791, [%rd9+228];
	xor.b32  	%r1052, %r1052, %r791;
	ld.global.nc.u32 	%r792, [%rd9+232];
	xor.b32  	%r1051, %r1051, %r792;
	ld.global.nc.u32 	%r793, [%rd9+236];
	xor.b32  	%r1050, %r1050, %r793;
$L__BB0_66:
	and.b32  	%r795, %r708, 4096;
	setp.eq.s32 	%p37, %r795, 0;
	@%p37 bra 	$L__BB0_68;
	ld.global.nc.u32 	%r796, [%rd9+240];
	xor.b32  	%r1054, %r1054, %r796;
	ld.global.nc.u32 	%r797, [%rd9+244];
	xor.b32  	%r1053, %r1053, %r797;
	ld.global.nc.u32 	%r798, [%rd9+248];
	xor.b32  	%r1052, %r1052, %r798;
	ld.global.nc.u32 	%r799, [%rd9+252];
	xor.b32  	%r1051, %r1051, %r799;
	ld.global.nc.u32 	%r800, [%rd9+256];
	xor.b32  	%r1050, %r1050, %r800;
$L__BB0_68:
	and.b32  	%r802, %r708, 8192;
	setp.eq.s32 	%p38, %r802, 0;
	@%p38 bra 	$L__BB0_70;
	ld.global.nc.u32 	%r803, [%rd9+260];
	xor.b32  	%r1054, %r1054, %r803;
	ld.global.nc.u32 	%r804, [%rd9+264];
	xor.b32  	%r1053, %r1053, %r804;
	ld.global.nc.u32 	%r805, [%rd9+268];
	xor.b32  	%r1052, %r1052, %r805;
	ld.global.nc.u32 	%r806, [%rd9+272];
	xor.b32  	%r1051, %r1051, %r806;
	ld.global.nc.u32 	%r807, [%rd9+276];
	xor.b32  	%r1050, %r1050, %r807;
$L__BB0_70:
	and.b32  	%r809, %r708, 16384;
	setp.eq.s32 	%p39, %r809, 0;
	@%p39 bra 	$L__BB0_72;
	ld.global.nc.u32 	%r810, [%rd9+280];
	xor.b32  	%r1054, %r1054, %r810;
	ld.global.nc.u32 	%r811, [%rd9+284];
	xor.b32  	%r1053, %r1053, %r811;
	ld.global.nc.u32 	%r812, [%rd9+288];
	xor.b32  	%r1052, %r1052, %r812;
	ld.global.nc.u32 	%r813, [%rd9+292];
	xor.b32  	%r1051, %r1051, %r813;
	ld.global.nc.u32 	%r814, [%rd9+296];
	xor.b32  	%r1050, %r1050, %r814;
$L__BB0_72:
	and.b32  	%r816, %r708, 32768;
	setp.eq.s32 	%p40, %r816, 0;
	@%p40 bra 	$L__BB0_74;
	ld.global.nc.u32 	%r817, [%rd9+300];
	xor.b32  	%r1054, %r1054, %r817;
	ld.global.nc.u32 	%r818, [%rd9+304];
	xor.b32  	%r1053, %r1053, %r818;
	ld.global.nc.u32 	%r819, [%rd9+308];
	xor.b32  	%r1052, %r1052, %r819;
	ld.global.nc.u32 	%r820, [%rd9+312];
	xor.b32  	%r1051, %r1051, %r820;
	ld.global.nc.u32 	%r821, [%rd9+316];
	xor.b32  	%r1050, %r1050, %r821;
$L__BB0_74:
	add.s32 	%r1141, %r1141, 16;
	setp.ne.s32 	%p41, %r1141, 32;
	@%p41 bra 	$L__BB0_42;
	mad.lo.s32 	%r822, %r1135, -31, %r196;
	add.s32 	%r1135, %r822, 1;
	setp.ne.s32 	%p42, %r1135, 5;
	@%p42 bra 	$L__BB0_41;
	st.local.u32 	[%rd3+4], %r1054;
	st.local.v2.u32 	[%rd3+8], {%r1053, %r1052};
	st.local.v2.u32 	[%rd3+16], {%r1051, %r1050};
	setp.ne.s64 	%p43, %rd6, 3;
	@%p43 bra 	$L__BB0_114;
	mov.b32 	%r1050, 0;
	mov.u32 	%r1051, %r1050;
	mov.u32 	%r1052, %r1050;
	mov.u32 	%r1053, %r1050;
	mov.u32 	%r1054, %r1050;
	mov.u32 	%r1227, %r1050;
$L__BB0_78:
	mul.wide.u32 	%rd28, %r1227, 4;
	add.s64 	%rd29, %rd3, %rd28;
	ld.local.u32 	%r371, [%rd29+4];
	shl.b32 	%r372, %r1227, 5;
	mov.b32 	%r1233, 0;
$L__BB0_79:
	.pragma "nounroll";
	shr.u32 	%r825, %r371, %r1233;
	and.b32  	%r826, %r825, 1;
	setp.eq.b32 	%p44, %r826, 1;
	not.pred 	%p45, %p44;
	add.s32 	%r827, %r372, %r1233;
	mul.lo.s32 	%r828, %r827, 5;
	mul.wide.u32 	%rd30, %r828, 4;
	add.s64 	%rd10, %rd7, %rd30;
	@%p45 bra 	$L__BB0_81;
	ld.global.nc.u32 	%r829, [%rd10];
	xor.b32  	%r1054, %r1054, %r829;
	ld.global.nc.u32 	%r830, [%rd10+4];
	xor.b32  	%r1053, %r1053, %r830;
	ld.global.nc.u32 	%r831, [%rd10+8];
	xor.b32  	%r1052, %r1052, %r831;
	ld.global.nc.u32 	%r832, [%rd10+12];
	xor.b32  	%r1051, %r1051, %r832;
	ld.global.nc.u32 	%r833, [%rd10+16];
	xor.b32  	%r1050, %r1050, %r833;
$L__BB0_81:
	and.b32  	%r835, %r825, 2;
	setp.eq.s32 	%p46, %r835, 0;
	@%p46 bra 	$L__BB0_83;
	ld.global.nc.u32 	%r836, [%rd10+20];
	xor.b32  	%r1054, %r1054, %r836;
	ld.global.nc.u32 	%r837, [%rd10+24];
	xor.b32  	%r1053, %r1053, %r837;
	ld.global.nc.u32 	%r838, [%rd10+28];
	xor.b32  	%r1052, %r1052, %r838;
	ld.global.nc.u32 	%r839, [%rd10+32];
	xor.b32  	%r1051, %r1051, %r839;
	ld.global.nc.u32 	%r840, [%rd10+36];
	xor.b32  	%r1050, %r1050, %r840;
$L__BB0_83:
	and.b32  	%r842, %r825, 4;
	setp.eq.s32 	%p47, %r842, 0;
	@%p47 bra 	$L__BB0_85;
	ld.global.nc.u32 	%r843, [%rd10+40];
	xor.b32  	%r1054, %r1054, %r843;
	ld.global.nc.u32 	%r844, [%rd10+44];
	xor.b32  	%r1053, %r1053, %r844;
	ld.global.nc.u32 	%r845, [%rd10+48];
	xor.b32  	%r1052, %r1052, %r845;
	ld.global.nc.u32 	%r846, [%rd10+52];
	xor.b32  	%r1051, %r1051, %r846;
	ld.global.nc.u32 	%r847, [%rd10+56];
	xor.b32  	%r1050, %r1050, %r847;
$L__BB0_85:
	and.b32  	%r849, %r825, 8;
	setp.eq.s32 	%p48, %r849, 0;
	@%p48 bra 	$L__BB0_87;
	ld.global.nc.u32 	%r850, [%rd10+60];
	xor.b32  	%r1054, %r1054, %r850;
	ld.global.nc.u32 	%r851, [%rd10+64];
	xor.b32  	%r1053, %r1053, %r851;
	ld.global.nc.u32 	%r852, [%rd10+68];
	xor.b32  	%r1052, %r1052, %r852;
	ld.global.nc.u32 	%r853, [%rd10+72];
	xor.b32  	%r1051, %r1051, %r853;
	ld.global.nc.u32 	%r854, [%rd10+76];
	xor.b32  	%r1050, %r1050, %r854;
$L__BB0_87:
	and.b32  	%r856, %r825, 16;
	setp.eq.s32 	%p49, %r856, 0;
	@%p49 bra 	$L__BB0_89;
	ld.global.nc.u32 	%r857, [%rd10+80];
	xor.b32  	%r1054, %r1054, %r857;
	ld.global.nc.u32 	%r858, [%rd10+84];
	xor.b32  	%r1053, %r1053, %r858;
	ld.global.nc.u32 	%r859, [%rd10+88];
	xor.b32  	%r1052, %r1052, %r859;
	ld.global.nc.u32 	%r860, [%rd10+92];
	xor.b32  	%r1051, %r1051, %r860;
	ld.global.nc.u32 	%r861, [%rd10+96];
	xor.b32  	%r1050, %r1050, %r861;
$L__BB0_89:
	and.b32  	%r863, %r825, 32;
	setp.eq.s32 	%p50, %r863, 0;
	@%p50 bra 	$L__BB0_91;
	ld.global.nc.u32 	%r864, [%rd10+100];
	xor.b32  	%r1054, %r1054, %r864;
	ld.global.nc.u32 	%r865, [%rd10+104];
	xor.b32  	%r1053, %r1053, %r865;
	ld.global.nc.u32 	%r866, [%rd10+108];
	xor.b32  	%r1052, %r1052, %r866;
	ld.global.nc.u32 	%r867, [%rd10+112];
	xor.b32  	%r1051, %r1051, %r867;
	ld.global.nc.u32 	%r868, [%rd10+116];
	xor.b32  	%r1050, %r1050, %r868;
$L__BB0_91:
	and.b32  	%r870, %r825, 64;
	setp.eq.s32 	%p51, %r870, 0;
	@%p51 bra 	$L__BB0_93;
	ld.global.nc.u32 	%r871, [%rd10+120];
	xor.b32  	%r1054, %r1054, %r871;
	ld.global.nc.u32 	%r872, [%rd10+124];
	xor.b32  	%r1053, %r1053, %r872;
	ld.global.nc.u32 	%r873, [%rd10+128];
	xor.b32  	%r1052, %r1052, %r873;
	ld.global.nc.u32 	%r874, [%rd10+132];
	xor.b32  	%r1051, %r1051, %r874;
	ld.global.nc.u32 	%r875, [%rd10+136];
	xor.b32  	%r1050, %r1050, %r875;
$L__BB0_93:
	and.b32  	%r877, %r825, 128;
	setp.eq.s32 	%p52, %r877, 0;
	@%p52 bra 	$L__BB0_95;
	ld.global.nc.u32 	%r878, [%rd10+140];
	xor.b32  	%r1054, %r1054, %r878;
	ld.global.nc.u32 	%r879, [%rd10+144];
	xor.b32  	%r1053, %r1053, %r879;
	ld.global.nc.u32 	%r880, [%rd10+148];
	xor.b32  	%r1052, %r1052, %r880;
	ld.global.nc.u32 	%r881, [%rd10+152];
	xor.b32  	%r1051, %r1051, %r881;
	ld.global.nc.u32 	%r882, [%rd10+156];
	xor.b32  	%r1050, %r1050, %r882;
$L__BB0_95:
	and.b32  	%r884, %r825, 256;
	setp.eq.s32 	%p53, %r884, 0;
	@%p53 bra 	$L__BB0_97;
	ld.global.nc.u32 	%r885, [%rd10+160];
	xor.b32  	%r1054, %r1054, %r885;
	ld.global.nc.u32 	%r886, [%rd10+164];
	xor.b32  	%r1053, %r1053, %r886;
	ld.global.nc.u32 	%r887, [%rd10+168];
	xor.b32  	%r1052, %r1052, %r887;
	ld.global.nc.u32 	%r888, [%rd10+172];
	xor.b32  	%r1051, %r1051, %r888;
	ld.global.nc.u32 	%r889, [%rd10+176];
	xor.b32  	%r1050, %r1050, %r889;
$L__BB0_97:
	and.b32  	%r891, %r825, 512;
	setp.eq.s32 	%p54, %r891, 0;
	@%p54 bra 	$L__BB0_99;
	ld.global.nc.u32 	%r892, [%rd10+180];
	xor.b32  	%r1054, %r1054, %r892;
	ld.global.nc.u32 	%r893, [%rd10+184];
	xor.b32  	%r1053, %r1053, %r893;
	ld.global.nc.u32 	%r894, [%rd10+188];
	xor.b32  	%r1052, %r1052, %r894;
	ld.global.nc.u32 	%r895, [%rd10+192];
	xor.b32  	%r1051, %r1051, %r895;
	ld.global.nc.u32 	%r896, [%rd10+196];
	xor.b32  	%r1050, %r1050, %r896;
$L__BB0_99:
	and.b32  	%r898, %r825, 1024;
	setp.eq.s32 	%p55, %r898, 0;
	@%p55 bra 	$L__BB0_101;
	ld.global.nc.u32 	%r899, [%rd10+200];
	xor.b32  	%r1054, %r1054, %r899;
	ld.global.nc.u32 	%r900, [%rd10+204];
	xor.b32  	%r1053, %r1053, %r900;
	ld.global.nc.u32 	%r901, [%rd10+208];
	xor.b32  	%r1052, %r1052, %r901;
	ld.global.nc.u32 	%r902, [%rd10+212];
	xor.b32  	%r1051, %r1051, %r902;
	ld.global.nc.u32 	%r903, [%rd10+216];
	xor.b32  	%r1050, %r1050, %r903;
$L__BB0_101:
	and.b32  	%r905, %r825, 2048;
	setp.eq.s32 	%p56, %r905, 0;
	@%p56 bra 	$L__BB0_103;
	ld.global.nc.u32 	%r906, [%rd10+220];
	xor.b32  	%r1054, %r1054, %r906;
	ld.global.nc.u32 	%r907, [%rd10+224];
	xor.b32  	%r1053, %r1053, %r907;
	ld.global.nc.u32 	%r908, [%rd10+228];
	xor.b32  	%r1052, %r1052, %r908;
	ld.global.nc.u32 	%r909, [%rd10+232];
	xor.b32  	%r1051, %r1051, %r909;
	ld.global.nc.u32 	%r910, [%rd10+236];
	xor.b32  	%r1050, %r1050, %r910;
$L__BB0_103:
	and.b32  	%r912, %r825, 4096;
	setp.eq.s32 	%p57, %r912, 0;
	@%p57 bra 	$L__BB0_105;
	ld.global.nc.u32 	%r913, [%rd10+240];
	xor.b32  	%r1054, %r1054, %r913;
	ld.global.nc.u32 	%r914, [%rd10+244];
	xor.b32  	%r1053, %r1053, %r914;
	ld.global.nc.u32 	%r915, [%rd10+248];
	xor.b32  	%r1052, %r1052, %r915;
	ld.global.nc.u32 	%r916, [%rd10+252];
	xor.b32  	%r1051, %r1051, %r916;
	ld.global.nc.u32 	%r917, [%rd10+256];
	xor.b32  	%r1050, %r1050, %r917;
$L__BB0_105:
	and.b32  	%r919, %r825, 8192;
	setp.eq.s32 	%p58, %r919, 0;
	@%p58 bra 	$L__BB0_107;
	ld.global.nc.u32 	%r920, [%rd10+260];
	xor.b32  	%r1054, %r1054, %r920;
	ld.global.nc.u32 	%r921, [%rd10+264];
	xor.b32  	%r1053, %r1053, %r921;
	ld.global.nc.u32 	%r922, [%rd10+268];
	xor.b32  	%r1052, %r1052, %r922;
	ld.global.nc.u32 	%r923, [%rd10+272];
	xor.b32  	%r1051, %r1051, %r923;
	ld.global.nc.u32 	%r924, [%rd10+276];
	xor.b32  	%r1050, %r1050, %r924;
$L__BB0_107:
	and.b32  	%r926, %r825, 16384;
	setp.eq.s32 	%p59, %r926, 0;
	@%p59 bra 	$L__BB0_109;
	ld.global.nc.u32 	%r927, [%rd10+280];
	xor.b32  	%r1054, %r1054, %r927;
	ld.global.nc.u32 	%r928, [%rd10+284];
	xor.b32  	%r1053, %r1053, %r928;
	ld.global.nc.u32 	%r929, [%rd10+288];
	xor.b32  	%r1052, %r1052, %r929;
	ld.global.nc.u32 	%r930, [%rd10+292];
	xor.b32  	%r1051, %r1051, %r930;
	ld.global.nc.u32 	%r931, [%rd10+296];
	xor.b32  	%r1050, %r1050, %r931;
$L__BB0_109:
	and.b32  	%r933, %r825, 32768;
	setp.eq.s32 	%p60, %r933, 0;
	@%p60 bra 	$L__BB0_111;
	ld.global.nc.u32 	%r934, [%rd10+300];
	xor.b32  	%r1054, %r1054, %r934;
	ld.global.nc.u32 	%r935, [%rd10+304];
	xor.b32  	%r1053, %r1053, %r935;
	ld.global.nc.u32 	%r936, [%rd10+308];
	xor.b32  	%r1052, %r1052, %r936;
	ld.global.nc.u32 	%r937, [%rd10+312];
	xor.b32  	%r1051, %r1051, %r937;
	ld.global.nc.u32 	%r938, [%rd10+316];
	xor.b32  	%r1050, %r1050, %r938;
$L__BB0_111:
	add.s32 	%r1233, %r1233, 16;
	setp.ne.s32 	%p61, %r1233, 32;
	@%p61 bra 	$L__BB0_79;
	mad.lo.s32 	%r939, %r1227, -31, %r372;
	add.s32 	%r1227, %r939, 1;
	setp.ne.s32 	%p62, %r1227, 5;
	@%p62 bra 	$L__BB0_78;
	st.local.u32 	[%rd3+4], %r1054;
	st.local.v2.u32 	[%rd3+8], {%r1053, %r1052};
	st.local.v2.u32 	[%rd3+16], {%r1051, %r1050};
$L__BB0_114:
	shr.u64 	%rd57, %rd5, 2;
	add.s32 	%r1037, %r1037, 1;
	setp.gt.u64 	%p63, %rd5, 3;
	@%p63 bra 	$L__BB0_2;
$L__BB0_115:
	cvt.u32.u64 	%r940, %rd4;
	mul.lo.s32 	%r941, %r576, 80;
	setp.ge.s32 	%p65, %r940, %r941;
	mov.pred 	%p84, 0;
	mov.f32 	%f95, 0f00000000;
	mov.u32 	%r1335, %r1050;
	mov.u32 	%r1326, %r1051;
	mov.u32 	%r1327, %r1052;
	@%p65 bra 	$L__BB0_119;
	mul.hi.s32 	%r943, %r940, 1717986919;
	shr.u32 	%r944, %r943, 31;
	shr.s32 	%r945, %r943, 5;
	add.s32 	%r946, %r945, %r944;
	mul.lo.s32 	%r947, %r946, 80;
	sub.s32 	%r552, %r940, %r947;
	xor.b32  	%r948, %r552, -2128831035;
	mul.lo.s32 	%r949, %r948, 16777619;
	xor.b32  	%r950, %r949, %r946;
	mul.lo.s32 	%r951, %r950, 16777619;
	mul.hi.u32 	%r952, %r951, 1374389535;
	shr.u32 	%r953, %r952, 5;
	mul.lo.s32 	%r954, %r953, 100;
	sub.s32 	%r955, %r951, %r954;
	setp.gt.u32 	%p66, %r955, 9;
	@%p66 bra 	$L__BB0_118;
	shr.u32 	%r956, %r1054, 2;
	xor.b32  	%r957, %r956, %r1054;
	shl.b32 	%r958, %r1050, 4;
	shl.b32 	%r959, %r957, 1;
	xor.b32  	%r960, %r959, %r958;
	xor.b32  	%r961, %r960, %r957;
	xor.b32  	%r1326, %r961, %r1050;
	add.s32 	%r962, %r1334, %r1326;
	add.s32 	%r963, %r962, 362437;
	shr.u32 	%r964, %r1053, 2;
	xor.b32  	%r965, %r964, %r1053;
	shl.b32 	%r966, %r1326, 4;
	shl.b32 	%r967, %r965, 1;
	xor.b32  	%r968, %r967, %r966;
	xor.b32  	%r969, %r968, %r965;
	xor.b32  	%r1335, %r969, %r1326;
	add.s32 	%r1334, %r1334, 724874;
	add.s32 	%r970, %r1335, %r1334;
	cvt.rn.f32.u32 	%f13, %r963;
	fma.rn.f32 	%f14, %f13, 0f2F800000, 0f2F000000;
	cvt.rn.f32.u32 	%f15, %r970;
	fma.rn.f32 	%f16, %f15, 0f30C90FDB, 0f30490FDB;
	setp.lt.f32 	%p68, %f14, 0f00800000;
	mul.f32 	%f17, %f14, 0f4B000000;
	selp.f32 	%f18, %f17, %f14, %p68;
	selp.f32 	%f19, 0fC1B80000, 0f00000000, %p68;
	mov.b32 	%r971, %f18;
	add.s32 	%r972, %r971, -1059760811;
	and.b32  	%r973, %r972, -8388608;
	sub.s32 	%r974, %r971, %r973;
	mov.b32 	%f20, %r974;
	cvt.rn.f32.s32 	%f21, %r973;
	fma.rn.f32 	%f22, %f21, 0f34000000, %f19;
	add.f32 	%f23, %f20, 0fBF800000;
	fma.rn.f32 	%f24, %f23, 0fBE055027, 0f3E1039F6;
	fma.rn.f32 	%f25, %f24, %f23, 0fBDF8CDCC;
	fma.rn.f32 	%f26, %f25, %f23, 0f3E0F2955;
	fma.rn.f32 	%f27, %f26, %f23, 0fBE2AD8B9;
	fma.rn.f32 	%f28, %f27, %f23, 0f3E4CED0B;
	fma.rn.f32 	%f29, %f28, %f23, 0fBE7FFF22;
	fma.rn.f32 	%f30, %f29, %f23, 0f3EAAAA78;
	fma.rn.f32 	%f31, %f30, %f23, 0fBF000000;
	mul.f32 	%f32, %f23, %f31;
	fma.rn.f32 	%f33, %f32, %f23, %f23;
	fma.rn.f32 	%f34, %f22, 0f3F317218, %f33;
	setp.gt.u32 	%p69, %r971, 2139095039;
	fma.rn.f32 	%f35, %f18, 0f7F800000, 0f7F800000;
	selp.f32 	%f36, %f35, %f34, %p69;
	setp.eq.f32 	%p70, %f18, 0f00000000;
	mul.f32 	%f37, %f36, 0fC0000000;
	selp.f32 	%f38, 0f7F800000, %f37, %p70;
	sqrt.rn.f32 	%f39, %f38;
	sin.approx.f32 	%f40, %f16;
	cos.approx.f32 	%f41, %f16;
	mul.f32 	%f42, %f39, %f40;
	mul.f32 	%f95, %f39, %f41;
	mul.f32 	%f43, %f42, 0f3DCCCCCD;
	setp.gt.s32 	%p71, %r552, 39;
	mul.f32 	%f44, %f43, 0f40200000;
	selp.f32 	%f45, %f44, %f43, %p71;
	shl.b64 	%rd31, %rd4, 2;
	add.s64 	%rd32, %rd2, %rd31;
	st.global.f32 	[%rd32], %f45;
	mov.pred 	%p84, -1;
	mov.u32 	%r1327, %r1050;
	mov.u32 	%r1053, %r1051;
	mov.u32 	%r1054, %r1052;
	bra.uni 	$L__BB0_119;
$L__BB0_118:
	shl.b64 	%rd33, %rd4, 2;
	add.s64 	%rd34, %rd2, %rd33;
	mov.b32 	%r975, 0;
	st.global.u32 	[%rd34], %r975;
	mov.u32 	%r1335, %r1050;
	mov.u32 	%r1326, %r1051;
	mov.u32 	%r1327, %r1052;
$L__BB0_119:
	mul.lo.s32 	%r977, %r576, %r576;
	setp.ge.s32 	%p73, %r940, %r977;
	mov.u32 	%r1336, %r1053;
	@%p73 bra 	$L__BB0_129;
	div.s32 	%r979, %r940, %r576;
	mul.lo.s32 	%r980, %r979, %r576;
	sub.s32 	%r562, %r940, %r980;
	setp.ne.s32 	%p74, %r979, %r562;
	@%p74 bra 	$L__BB0_122;
	shl.b64 	%rd41, %rd4, 2;
	add.s64 	%rd42, %rd1, %rd41;
	mov.b32 	%r1010, 0;
	st.global.u32 	[%rd42], %r1010;
	mov.u32 	%r1336, %r1053;
	bra.uni 	$L__BB0_129;
$L__BB0_122:
	shr.u32 	%r981, %r1054, 2;
	xor.b32  	%r982, %r981, %r1054;
	shl.b32 	%r983, %r1335, 4;
	shl.b32 	%r984, %r982, 1;
	xor.b32  	%r985, %r984, %r983;
	xor.b32  	%r986, %r985, %r982;
	xor.b32  	%r1331, %r986, %r1335;
	add.s32 	%r1330, %r1334, 362437;
	add.s32 	%r987, %r1331, %r1330;
	cvt.rn.f32.u32 	%f47, %r987;
	fma.rn.f32 	%f48, %f47, 0f2F800000, 0f2F000000;
	setp.geu.f32 	%p75, %f48, 0f3DCCCCCD;
	@%p75 bra 	$L__BB0_128;
	@%p84 bra 	$L__BB0_125;
	shr.u32 	%r989, %r1053, 2;
	xor.b32  	%r990, %r989, %r1053;
	shl.b32 	%r991, %r1331, 4;
	shl.b32 	%r992, %r990, 1;
	xor.b32  	%r993, %r992, %r991;
	xor.b32  	%r994, %r993, %r990;
	xor.b32  	%r995, %r994, %r1331;
	add.s32 	%r996, %r1334, %r995;
	add.s32 	%r997, %r996, 724874;
	shr.u32 	%r998, %r1327, 2;
	xor.b32  	%r999, %r998, %r1327;
	shl.b32 	%r1000, %r995, 4;
	shl.b32 	%r1001, %r999, 1;
	xor.b32  	%r1002, %r1001, %r1000;
	xor.b32  	%r1003, %r1002, %r999;
	xor.b32  	%r1331, %r1003, %r995;
	add.s32 	%r1330, %r1334, 1087311;
	add.s32 	%r1004, %r1331, %r1330;
	cvt.rn.f32.u32 	%f49, %r997;
	fma.rn.f32 	%f50, %f49, 0f2F800000, 0f2F000000;
	cvt.rn.f32.u32 	%f51, %r1004;
	fma.rn.f32 	%f52, %f51, 0f30C90FDB, 0f30490FDB;
	setp.lt.f32 	%p76, %f50, 0f00800000;
	mul.f32 	%f53, %f50, 0f4B000000;
	selp.f32 	%f54, %f53, %f50, %p76;
	selp.f32 	%f55, 0fC1B80000, 0f00000000, %p76;
	mov.b32 	%r1005, %f54;
	add.s32 	%r1006, %r1005, -1059760811;
	and.b32  	%r1007, %r1006, -8388608;
	sub.s32 	%r1008, %r1005, %r1007;
	mov.b32 	%f56, %r1008;
	cvt.rn.f32.s32 	%f57, %r1007;
	fma.rn.f32 	%f58, %f57, 0f34000000, %f55;
	add.f32 	%f59, %f56, 0fBF800000;
	fma.rn.f32 	%f60, %f59, 0fBE055027, 0f3E1039F6;
	fma.rn.f32 	%f61, %f60, %f59, 0fBDF8CDCC;
	fma.rn.f32 	%f62, %f61, %f59, 0f3E0F2955;
	fma.rn.f32 	%f63, %f62, %f59, 0fBE2AD8B9;
	fma.rn.f32 	%f64, %f63, %f59, 0f3E4CED0B;
	fma.rn.f32 	%f65, %f64, %f59, 0fBE7FFF22;
	fma.rn.f32 	%f66, %f65, %f59, 0f3EAAAA78;
	fma.rn.f32 	%f67, %f66, %f59, 0fBF000000;
	mul.f32 	%f68, %f59, %f67;
	fma.rn.f32 	%f69, %f68, %f59, %f59;
	fma.rn.f32 	%f70, %f58, 0f3F317218, %f69;
	setp.gt.u32 	%p77, %r1005, 2139095039;
	fma.rn.f32 	%f71, %f54, 0f7F800000, 0f7F800000;
	selp.f32 	%f72, %f71, %f70, %p77;
	setp.eq.f32 	%p78, %f54, 0f00000000;
	mul.f32 	%f73, %f72, 0fC0000000;
	selp.f32 	%f74, 0f7F800000, %f73, %p78;
	sqrt.rn.f32 	%f75, %f74;
	sin.approx.f32 	%f76, %f52;
	mul.f32 	%f95, %f75, %f76;
	mov.u32 	%r1327, %r1335;
	mov.u32 	%r1053, %r1326;
$L__BB0_125:
	abs.f32 	%f77, %f95;
	mul.f32 	%f5, %f77, 0f3D4CCCCD;
	cvt.rn.f32.s32 	%f78, %r576;
	mul.f32 	%f79, %f78, 0f3F4CCCCD;
	cvt.rzi.s32.f32 	%r1009, %f79;
	setp.ge.s32 	%p79, %r562, %r1009;
	@%p79 bra 	$L__BB0_127;
	shl.b64 	%rd39, %rd4, 2;
	add.s64 	%rd40, %rd1, %rd39;
	st.global.f32 	[%rd40], %f5;
	mov.u32 	%r1334, %r1330;
	mov.u32 	%r1335, %r1331;
	mov.u32 	%r1336, %r1327;
	mov.u32 	%r1054, %r1053;
	bra.uni 	$L__BB0_129;
$L__BB0_127:
	mul.f32 	%f80, %f5, 0fC0000000;
	shl.b64 	%rd37, %rd4, 2;
	add.s64 	%rd38, %rd1, %rd37;
	st.global.f32 	[%rd38], %f80;
	mov.u32 	%r1334, %r1330;
	mov.u32 	%r1335, %r1331;
	mov.u32 	%r1336, %r1327;
	mov.u32 	%r1054, %r1053;
	bra.uni 	$L__BB0_129;
$L__BB0_128:
	shl.b64 	%rd35, %rd4, 2;
	add.s64 	%rd36, %rd1, %rd35;
	mov.b32 	%r988, 0;
	st.global.u32 	[%rd36], %r988;
	mov.u32 	%r1334, %r1330;
	mov.u32 	%r1335, %r1331;
	mov.u32 	%r1336, %r1327;
	mov.u32 	%r1054, %r1053;
$L__BB0_129:
	setp.ge.s32 	%p80, %r940, %r576;
	@%p80 bra 	$L__BB0_138;
	ld.param.u64 	%rd56, [init_snn_reservoir_param_5];
	ld.param.u64 	%rd54, [init_snn_reservoir_param_3];
	ld.param.u64 	%rd53, [init_snn_reservoir_param_2];
	shr.u32 	%r1013, %r1054, 2;
	xor.b32  	%r1014, %r1013, %r1054;
	shl.b32 	%r1015, %r1335, 4;
	shl.b32 	%r1016, %r1014, 1;
	xor.b32  	%r1017, %r1016, %r1015;
	xor.b32  	%r1018, %r1017, %r1014;
	xor.b32  	%r575, %r1018, %r1335;
	add.s32 	%r1019, %r1334, %r575;
	add.s32 	%r1020, %r1019, 362437;
	cvt.rn.f32.u32 	%f81, %r1020;
	fma.rn.f32 	%f82, %f81, 0f2F800000, 0f2F000000;
	fma.rn.f32 	%f83, %f82, 0f3DCCCCCD, 0f00000000;
	cvta.to.global.u64 	%rd43, %rd53;
	shl.b64 	%rd44, %rd4, 2;
	add.s64 	%rd45, %rd43, %rd44;
	st.global.f32 	[%rd45], %f83;
	cvta.to.global.u64 	%rd46, %rd54;
	add.s64 	%rd47, %rd46, %rd44;
	mov.b32 	%r1021, 0;
	st.global.u32 	[%rd47], %r1021;
	cvt.rn.f32.s32 	%f84, %r576;
	mul.f32 	%f85, %f84, 0f3F4CCCCD;
	cvt.rzi.s32.f32 	%r1022, %f85;
	setp.lt.s32 	%p81, %r940, %r1022;
	selp.f32 	%f86, 0f3F800000, 0fBF800000, %p81;
	cvta.to.global.u64 	%rd48, %rd56;
	add.s64 	%rd49, %rd48, %rd44;
	st.global.f32 	[%rd49], %f86;
	cvt.rn.f32.s32 	%f87, %r940;
	div.rn.f32 	%f6, %f87, %f84;
	@%p81 bra 	$L__BB0_132;
	shr.u32 	%r1023, %r1336, 2;
	xor.b32  	%r1024, %r1023, %r1336;
	shl.b32 	%r1025, %r575, 4;
	shl.b32 	%r1026, %r1024, 1;
	xor.b32  	%r1027, %r1026, %r1025;
	xor.b32  	%r1028, %r1027, %r1024;
	xor.b32  	%r1029, %r1028, %r575;
	add.s32 	%r1030, %r1334, %r1029;
	add.s32 	%r1031, %r1030, 724874;
	cvt.rn.f32.u32 	%f88, %r1031;
	fma.rn.f32 	%f89, %f88, 0f2F800000, 0f2F000000;
	fma.rn.f32 	%f97, %f89, 0f40A00000, 0f40A00000;
	bra.uni 	$L__BB0_137;
$L__BB0_132:
	setp.geu.f32 	%p82, %f6, 0f3E800000;
	@%p82 bra 	$L__BB0_134;
	mul.f32 	%f94, %f6, 0f40800000;
	fma.rn.f32 	%f97, %f94, 0f41200000, 0f40A00000;
	bra.uni 	$L__BB0_137;
$L__BB0_134:
	setp.geu.f32 	%p83, %f6, 0f3F19999A;
	@%p83 bra 	$L__BB0_136;
	add.f32 	%f92, %f6, 0fBE800000;
	div.rn.f32 	%f93, %f92, 0f3EB33333;
	fma.rn.f32 	%f97, %f93, 0f41A00000, 0f41700000;
	bra.uni 	$L__BB0_137;
$L__BB0_136:
	add.f32 	%f90, %f6, 0fBF19999A;
	div.rn.f32 	%f91, %f90, 0f3E4CCCCD;
	fma.rn.f32 	%f97, %f91, 0f41700000, 0f420C0000;
$L__BB0_137:
	ld.param.u64 	%rd55, [init_snn_reservoir_param_4];
	cvta.to.global.u64 	%rd50, %rd55;
	add.s64 	%rd52, %rd50, %rd44;
	st.global.f32 	[%rd52], %f97;
$L__BB0_138:
	ret;

}
	// .globl	lif_step
.visible .entry lif_step(
	.param .u64 .ptr .align 1 lif_step_param_0,
	.param .u64 .ptr .align 1 lif_step_param_1,
	.param .u64 .ptr .align 1 lif_step_param_2,
	.param .u64 .ptr .align 1 lif_step_param_3,
	.param .u64 .ptr .align 1 lif_step_param_4,
	.param .u64 .ptr .align 1 lif_step_param_5,
	.param .u32 lif_step_param_6
)
{
	.reg .pred 	%p<12>;
	.reg .b32 	%r<39>;
	.reg .b32 	%f<241>;
	.reg .b64 	%rd<41>;

	ld.param.u64 	%rd10, [lif_step_param_0];
	ld.param.u64 	%rd11, [lif_step_param_1];
	ld.param.u64 	%rd14, [lif_step_param_2];
	ld.param.u64 	%rd12, [lif_step_param_3];
	ld.param.u64 	%rd15, [lif_step_param_4];
	ld.param.u64 	%rd13, [lif_step_param_5];
	ld.param.u32 	%r23, [lif_step_param_6];
	cvta.to.global.u64 	%rd1, %rd15;
	cvta.to.global.u64 	%rd2, %rd14;
	mov.u32 	%r24, %ctaid.x;
	mov.u32 	%r25, %ntid.x;
	mov.u32 	%r26, %tid.x;
	mad.lo.s32 	%r1, %r24, %r25, %r26;
	setp.ge.s32 	%p1, %r1, %r23;
	@%p1 bra 	$L__BB1_15;
	cvta.to.global.u64 	%rd16, %rd10;
	cvta.to.global.u64 	%rd17, %rd12;
	mul.lo.s32 	%r27, %r1, 40;
	mul.wide.s32 	%rd18, %r27, 4;
	add.s64 	%rd19, %rd17, %rd18;
	ld.global.nc.f32 	%f16, [%rd19];
	ld.global.nc.f32 	%f17, [%rd16];
	fma.rn.f32 	%f18, %f16, %f17, 0f00000000;
	ld.global.nc.f32 	%f19, [%rd19+4];
	ld.global.nc.f32 	%f20, [%rd16+4];
	fma.rn.f32 	%f21, %f19, %f20, %f18;
	ld.global.nc.f32 	%f22, [%rd19+8];
	ld.global.nc.f32 	%f23, [%rd16+8];
	fma.rn.f32 	%f24, %f22, %f23, %f21;
	ld.global.nc.f32 	%f25, [%rd19+12];
	ld.global.nc.f32 	%f26, [%rd16+12];
	fma.rn.f32 	%f27, %f25, %f26, %f24;
	ld.global.nc.f32 	%f28, [%rd19+16];
	ld.global.nc.f32 	%f29, [%rd16+16];
	fma.rn.f32 	%f30, %f28, %f29, %f27;
	ld.global.nc.f32 	%f31, [%rd19+20];
	ld.global.nc.f32 	%f32, [%rd16+20];
	fma.rn.f32 	%f33, %f31, %f32, %f30;
	ld.global.nc.f32 	%f34, [%rd19+24];
	ld.global.nc.f32 	%f35, [%rd16+24];
	fma.rn.f32 	%f36, %f34, %f35, %f33;
	ld.global.nc.f32 	%f37, [%rd19+28];
	ld.global.nc.f32 	%f38, [%rd16+28];
	fma.rn.f32 	%f39, %f37, %f38, %f36;
	ld.global.nc.f32 	%f40, [%rd19+32];
	ld.global.nc.f32 	%f41, [%rd16+32];
	fma.rn.f32 	%f42, %f40, %f41, %f39;
	ld.global.nc.f32 	%f43, [%rd19+36];
	ld.global.nc.f32 	%f44, [%rd16+36];
	fma.rn.f32 	%f45, %f43, %f44, %f42;
	ld.global.nc.f32 	%f46, [%rd19+40];
	ld.global.nc.f32 	%f47, [%rd16+40];
	fma.rn.f32 	%f48, %f46, %f47, %f45;
	ld.global.nc.f32 	%f49, [%rd19+44];
	ld.global.nc.f32 	%f50, [%rd16+44];
	fma.rn.f32 	%f51, %f49, %f50, %f48;
	ld.global.nc.f32 	%f52, [%rd19+48];
	ld.global.nc.f32 	%f53, [%rd16+48];
	fma.rn.f32 	%f54, %f52, %f53, %f51;
	ld.global.nc.f32 	%f55, [%rd19+52];
	ld.global.nc.f32 	%f56, [%rd16+52];
	fma.rn.f32 	%f57, %f55, %f56, %f54;
	ld.global.nc.f32 	%f58, [%rd19+56];
	ld.global.nc.f32 	%f59, [%rd16+56];
	fma.rn.f32 	%f60, %f58, %f59, %f57;
	ld.global.nc.f32 	%f61, [%rd19+60];
	ld.global.nc.f32 	%f62, [%rd16+60];
	fma.rn.f32 	%f63, %f61, %f62, %f60;
	ld.global.nc.f32 	%f64, [%rd19+64];
	ld.global.nc.f32 	%f65, [%rd16+64];
	fma.rn.f32 	%f66, %f64, %f65, %f63;
	ld.global.nc.f32 	%f67, [%rd19+68];
	ld.global.nc.f32 	%f68, [%rd16+68];
	fma.rn.f32 	%f69, %f67, %f68, %f66;
	ld.global.nc.f32 	%f70, [%rd19+72];
	ld.global.nc.f32 	%f71, [%rd16+72];
	fma.rn.f32 	%f72, %f70, %f71, %f69;
	ld.global.nc.f32 	%f73, [%rd19+76];
	ld.global.nc.f32 	%f74, [%rd16+76];
	fma.rn.f32 	%f75, %f73, %f74, %f72;
	ld.global.nc.f32 	%f76, [%rd19+80];
	ld.global.nc.f32 	%f77, [%rd16+80];
	fma.rn.f32 	%f78, %f76, %f77, %f75;
	ld.global.nc.f32 	%f79, [%rd19+84];
	ld.global.nc.f32 	%f80, [%rd16+84];
	fma.rn.f32 	%f81, %f79, %f80, %f78;
	ld.global.nc.f32 	%f82, [%rd19+88];
	ld.global.nc.f32 	%f83, [%rd16+88];
	fma.rn.f32 	%f84, %f82, %f83, %f81;
	ld.global.nc.f32 	%f85, [%rd19+92];
	ld.global.nc.f32 	%f86, [%rd16+92];
	fma.rn.f32 	%f87, %f85, %f86, %f84;
	ld.global.nc.f32 	%f88, [%rd19+96];
	ld.global.nc.f32 	%f89, [%rd16+96];
	fma.rn.f32 	%f90, %f88, %f89, %f87;
	ld.global.nc.f32 	%f91, [%rd19+100];
	ld.global.nc.f32 	%f92, [%rd16+100];
	fma.rn.f32 	%f93, %f91, %f92, %f90;
	ld.global.nc.f32 	%f94, [%rd19+104];
	ld.global.nc.f32 	%f95, [%rd16+104];
	fma.rn.f32 	%f96, %f94, %f95, %f93;
	ld.global.nc.f32 	%f97, [%rd19+108];
	ld.global.nc.f32 	%f98, [%rd16+108];
	fma.rn.f32 	%f99, %f97, %f98, %f96;
	ld.global.nc.f32 	%f100, [%rd19+112];
	ld.global.nc.f32 	%f101, [%rd16+112];
	fma.rn.f32 	%f102, %f100, %f101, %f99;
	ld.global.nc.f32 	%f103, [%rd19+116];
	ld.global.nc.f32 	%f104, [%rd16+116];
	fma.rn.f32 	%f105, %f103, %f104, %f102;
	ld.global.nc.f32 	%f106, [%rd19+120];
	ld.global.nc.f32 	%f107, [%rd16+120];
	fma.rn.f32 	%f108, %f106, %f107, %f105;
	ld.global.nc.f32 	%f109, [%rd19+124];
	ld.global.nc.f32 	%f110, [%rd16+124];
	fma.rn.f32 	%f111, %f109, %f110, %f108;
	ld.global.nc.f32 	%f112, [%rd19+128];
	ld.global.nc.f32 	%f113, [%rd16+128];
	fma.rn.f32 	%f114, %f112, %f113, %f111;
	ld.global.nc.f32 	%f115, [%rd19+132];
	ld.global.nc.f32 	%f116, [%rd16+132];
	fma.rn.f32 	%f117, %f115, %f116, %f114;
	ld.global.nc.f32 	%f118, [%rd19+136];
	ld.global.nc.f32 	%f119, [%rd16+136];
	fma.rn.f32 	%f120, %f118, %f119, %f117;
	ld.global.nc.f32 	%f121, [%rd19+140];
	ld.global.nc.f32 	%f122, [%rd16+140];
	fma.rn.f32 	%f123, %f121, %f122, %f120;
	ld.global.nc.f32 	%f124, [%rd19+144];
	ld.global.nc.f32 	%f125, [%rd16+144];
	fma.rn.f32 	%f126, %f124, %f125, %f123;
	ld.global.nc.f32 	%f127, [%rd19+148];
	ld.global.nc.f32 	%f128, [%rd16+148];
	fma.rn.f32 	%f129, %f127, %f128, %f126;
	ld.global.nc.f32 	%f130, [%rd19+152];
	ld.global.nc.f32 	%f131, [%rd16+152];
	fma.rn.f32 	%f132, %f130, %f131, %f129;
	ld.global.nc.f32 	%f133, [%rd19+156];
	ld.global.nc.f32 	%f134, [%rd16+156];
	fma.rn.f32 	%f1, %f133, %f134, %f132;
	setp.lt.s32 	%p2, %r23, 1;
	mov.f32 	%f240, 0f00000000;
	@%p2 bra 	$L__BB1_14;
	mul.lo.s32 	%r2, %r23, %r1;
	and.b32  	%r3, %r23, 15;
	setp.lt.u32 	%p3, %r23, 16;
	mov.f32 	%f240, 0f00000000;
	mov.b32 	%r35, 0;
	@%p3 bra 	$L__BB1_5;
	and.b32  	%r35, %r23, 2147483632;
	neg.s32 	%r33, %r35;
	add.s64 	%rd3, %rd1, 32;
	add.s64 	%rd39, %rd2, 32;
	mov.f32 	%f240, 0f00000000;
	mov.u32 	%r32, %r2;
$L__BB1_4:
	.pragma "nounroll";
	mul.wide.s32 	%rd20, %r32, 4;
	add.s64 	%rd21, %rd3, %rd20;
	ld.global.nc.f32 	%f138, [%rd21+-32];
	ld.global.f32 	%f139, [%rd39+-32];
	fma.rn.f32 	%f140, %f138, %f139, %f240;
	ld.global.nc.f32 	%f141, [%rd21+-28];
	ld.global.f32 	%f142, [%rd39+-28];
	fma.rn.f32 	%f143, %f141, %f142, %f140;
	ld.global.nc.f32 	%f144, [%rd21+-24];
	ld.global.f32 	%f145, [%rd39+-24];
	fma.rn.f32 	%f146, %f144, %f145, %f143;
	ld.global.nc.f32 	%f147, [%rd21+-20];
	ld.global.f32 	%f148, [%rd39+-20];
	fma.rn.f32 	%f149, %f147, %f148, %f146;
	ld.global.nc.f32 	%f150, [%rd21+-16];
	ld.global.f32 	%f151, [%rd39+-16];
	fma.rn.f32 	%f152, %f150, %f151, %f149;
	ld.global.nc.f32 	%f153, [%rd21+-12];
	ld.global.f32 	%f154, [%rd39+-12];
	fma.rn.f32 	%f155, %f153, %f154, %f152;
	ld.global.nc.f32 	%f156, [%rd21+-8];
	ld.global.f32 	%f157, [%rd39+-8];
	fma.rn.f32 	%f158, %f156, %f157, %f155;
	ld.global.nc.f32 	%f159, [%rd21+-4];
	ld.global.f32 	%f160, [%rd39+-4];
	fma.rn.f32 	%f161, %f159, %f160, %f158;
	ld.global.nc.f32 	%f162, [%rd21];
	ld.global.f32 	%f163, [%rd39];
	fma.rn.f32 	%f164, %f162, %f163, %f161;
	ld.global.nc.f32 	%f165, [%rd21+4];
	ld.global.f32 	%f166, [%rd39+4];
	fma.rn.f32 	%f167, %f165, %f166, %f164;
	ld.global.nc.f32 	%f168, [%rd21+8];
	ld.global.f32 	%f169, [%rd39+8];
	fma.rn.f32 	%f170, %f168, %f169, %f167;
	ld.global.nc.f32 	%f171, [%rd21+12];
	ld.global.f32 	%f172, [%rd39+12];
	fma.rn.f32 	%f173, %f171, %f172, %f170;
	ld.global.nc.f32 	%f174, [%rd21+16];
	ld.global.f32 	%f175, [%rd39+16];
	fma.rn.f32 	%f176, %f174, %f175, %f173;
	ld.global.nc.f32 	%f177, [%rd21+20];
	ld.global.f32 	%f178, [%rd39+20];
	fma.rn.f32 	%f179, %f177, %f178, %f176;
	ld.global.nc.f32 	%f180, [%rd21+24];
	ld.global.f32 	%f181, [%rd39+24];
	fma.rn.f32 	%f182, %f180, %f181, %f179;
	ld.global.nc.f32 	%f183, [%rd21+28];
	ld.global.f32 	%f184, [%rd39+28];
	fma.rn.f32 	%f240, %f183, %f184, %f182;
	add.s32 	%r33, %r33, 16;
	add.s32 	%r32, %r32, 16;
	add.s64 	%rd39, %rd39, 64;
	setp.ne.s32 	%p4, %r33, 0;
	@%p4 bra 	$L__BB1_4;
$L__BB1_5:
	setp.eq.s32 	%p5, %r3, 0;
	@%p5 bra 	$L__BB1_14;
	and.b32  	%r11, %r23, 7;
	setp.lt.u32 	%p6, %r3, 8;
	@%p6 bra 	$L__BB1_8;
	add.s32 	%r29, %r35, %r2;
	mul.wide.s32 	%rd22, %r29, 4;
	add.s64 	%rd23, %rd1, %rd22;
	ld.global.nc.f32 	%f186, [%rd23];
	mul.wide.u32 	%rd24, %r35, 4;
	add.s64 	%rd25, %rd2, %rd24;
	ld.global.f32 	%f187, [%rd25];
	fma.rn.f32 	%f188, %f186, %f187, %f240;
	ld.global.nc.f32 	%f189, [%rd23+4];
	ld.global.f32 	%f190, [%rd25+4];
	fma.rn.f32 	%f191, %f189, %f190, %f188;
	ld.global.nc.f32 	%f192, [%rd23+8];
	ld.global.f32 	%f193, [%rd25+8];
	fma.rn.f32 	%f194, %f192, %f193, %f191;
	ld.global.nc.f32 	%f195, [%rd23+12];
	ld.global.f32 	%f196, [%rd25+12];
	fma.rn.f32 	%f197, %f195, %f196, %f194;
	ld.global.nc.f32 	%f198, [%rd23+16];
	ld.global.f32 	%f199, [%rd25+16];
	fma.rn.f32 	%f200, %f198, %f199, %f197;
	ld.global.nc.f32 	%f201, [%rd23+20];
	ld.global.f32 	%f202, [%rd25+20];
	fma.rn.f32 	%f203, %f201, %f202, %f200;
	ld.global.nc.f32 	%f204, [%rd23+24];
	ld.global.f32 	%f205, [%rd25+24];
	fma.rn.f32 	%f206, %f204, %f205, %f203;
	ld.global.nc.f32 	%f207, [%rd23+28];
	ld.global.f32 	%f208, [%rd25+28];
	fma.rn.f32 	%f240, %f207, %f208, %f206;
	add.s32 	%r35, %r35, 8;
$L__BB1_8:
	setp.eq.s32 	%p7, %r11, 0;
	@%p7 bra 	$L__BB1_14;
	and.b32  	%r14, %r23, 3;
	setp.lt.u32 	%p8, %r11, 4;
	@%p8 bra 	$L__BB1_11;
	add.s32 	%r30, %r35, %r2;
	mul.wide.s32 	%rd26, %r30, 4;
	add.s64 	%rd27, %rd1, %rd26;
	ld.global.nc.f32 	%f210, [%rd27];
	mul.wide.u32 	%rd28, %r35, 4;
	add.s64 	%rd29, %rd2, %rd28;
	ld.global.f32 	%f211, [%rd29];
	fma.rn.f32 	%f212, %f210, %f211, %f240;
	ld.global.nc.f32 	%f213, [%rd27+4];
	ld.global.f32 	%f214, [%rd29+4];
	fma.rn.f32 	%f215, %f213, %f214, %f212;
	ld.global.nc.f32 	%f216, [%rd27+8];
	ld.global.f32 	%f217, [%rd29+8];
	fma.rn.f32 	%f218, %f216, %f217, %f215;
	ld.global.nc.f32 	%f219, [%rd27+12];
	ld.global.f32 	%f220, [%rd29+12];
	fma.rn.f32 	%f240, %f219, %f220, %f218;
	add.s32 	%r35, %r35, 4;
$L__BB1_11:
	setp.eq.s32 	%p9, %r14, 0;
	@%p9 bra 	$L__BB1_14;
	mul.wide.u32 	%rd30, %r35, 4;
	add.s64 	%rd40, %rd2, %rd30;
	add.s32 	%r38, %r35, %r2;
	neg.s32 	%r37, %r14;
$L__BB1_13:
	.pragma "nounroll";
	mul.wide.s32 	%rd31, %r38, 4;
	add.s64 	%rd32, %rd1, %rd31;
	ld.global.nc.f32 	%f221, [%rd32];
	ld.global.f32 	%f222, [%rd40];
	fma.rn.f32 	%f240, %f221, %f222, %f240;
	add.s64 	%rd40, %rd40, 4;
	add.s32 	%r38, %r38, 1;
	add.s32 	%r37, %r37, 1;
	setp.ne.s32 	%p10, %r37, 0;
	@%p10 bra 	$L__BB1_13;
$L__BB1_14:
	cvta.to.global.u64 	%rd33, %rd11;
	mul.wide.s32 	%rd34, %r1, 4;
	add.s64 	%rd35, %rd33, %rd34;
	ld.global.f32 	%f223, [%rd35];
	fma.rn.f32 	%f224, %f223, 0f3F733333, %f1;
	add.f32 	%f225, %f240, %f224;
	setp.ge.f32 	%p11, %f225, 0f3F800000;
	selp.u32 	%r31, 1, 0, %p11;
	cvta.to.global.u64 	%rd36, %rd13;
	add.s64 	%rd37, %rd36, %rd34;
	st.global.u32 	[%rd37], %r31;
	min.f32 	%f226, %f225, 0f41200000;
	max.f32 	%f227, %f226, 0fC1200000;
	selp.f32 	%f228, 0f00000000, %f227, %p11;
	st.global.f32 	[%rd35], %f228;
	add.s64 	%rd38, %rd2, %rd34;
	ld.global.f32 	%f229, [%rd38];
	selp.f32 	%f230, 0f3E4CCCCD, 0f00000000, %p11;
	fma.rn.f32 	%f231, %f229, 0f3F4CCCCD, %f230;
	st.global.f32 	[%rd38], %f231;
$L__BB1_15:
	ret;

}
	// .globl	lif_multistep
.visible .entry lif_multistep(
	.param .u64 .ptr .align 1 lif_multistep_param_0,
	.param .u64 .ptr .align 1 lif_multistep_param_1,
	.param .u64 .ptr .align 1 lif_multistep_param_2,
	.param .u64 .ptr .align 1 lif_multistep_param_3,
	.param .u64 .ptr .align 1 lif_multistep_param_4,
	.param .u64 .ptr .align 1 lif_multistep_param_5,
	.param .u32 lif_multistep_param_6,
	.param .u32 lif_multistep_param_7
)
{
	.reg .pred 	%p<28>;
	.reg .b32 	%r<60>;
	.reg .b32 	%f<220>;
	.reg .b64 	%rd<31>;
	// demoted variable
	.shared .align 4 .b8 _ZZ13lif_multistepE12shared_rates[2048];
	ld.param.u64 	%rd8, [lif_multistep_param_0];
	ld.param.u64 	%rd9, [lif_multistep_param_1];
	ld.param.u64 	%rd10, [lif_multistep_param_2];
	ld.param.u64 	%rd11, [lif_multistep_param_3];
	ld.param.u64 	%rd13, [lif_multistep_param_4];
	ld.param.u64 	%rd12, [lif_multistep_param_5];
	ld.param.u32 	%r27, [lif_multistep_param_6];
	ld.param.u32 	%r28, [lif_multistep_param_7];
	cvta.to.global.u64 	%rd1, %rd13;
	mov.u32 	%r29, %ctaid.x;
	mov.u32 	%r30, %ntid.x;
	mov.u32 	%r31, %tid.x;
	mad.lo.s32 	%r1, %r29, %r30, %r31;
	setp.ge.s32 	%p1, %r1, %r27;
	@%p1 bra 	$L__BB2_21;
	cvta.to.global.u64 	%rd14, %rd12;
	mul.wide.s32 	%rd15, %r1, 4;
	add.s64 	%rd16, %rd14, %rd15;
	ld.global.nc.f32 	%f1, [%rd16];
	mul.lo.s32 	%r2, %r1, 80;
	cvta.to.global.u64 	%rd2, %rd11;
	cvta.to.global.u64 	%rd3, %rd8;
	mov.f32 	%f207, 0f00000000;
	mov.b32 	%r52, 0;
$L__BB2_2:
	add.s32 	%r33, %r52, %r2;
	mul.wide.s32 	%rd17, %r33, 4;
	add.s64 	%rd18, %rd2, %rd17;
	ld.global.nc.f32 	%f28, [%rd18];
	setp.lt.u32 	%p2, %r52, 40;
	selp.f32 	%f29, 0f3F800000, 0f40A00000, %p2;
	mul.wide.u32 	%rd19, %r52, 4;
	add.s64 	%rd20, %rd3, %rd19;
	ld.global.nc.f32 	%f30, [%rd20];
	mul.f32 	%f31, %f29, %f30;
	abs.f32 	%f32, %f31;
	mul.f32 	%f33, %f32, 0f4038AA3B;
	ex2.approx.ftz.f32 	%f34, %f33;
	add.f32 	%f35, %f34, 0f3F800000;
	rcp.approx.ftz.f32 	%f36, %f35;
	fma.rn.f32 	%f37, %f36, 0fC0000000, 0f3F800000;
	setp.ge.f32 	%p3, %f32, 0f41102CB4;
	selp.f32 	%f38, 0f3F800000, %f37, %p3;
	copysign.f32 	%f39, %f31, %f38;
	mul.f32 	%f40, %f31, %f31;
	fma.rn.f32 	%f41, %f40, 0f3C80F082, 0fBD563CAE;
	fma.rn.f32 	%f42, %f41, %f40, 0f3E085941;
	fma.rn.f32 	%f43, %f42, %f40, 0fBEAAA9ED;
	fma.rn.f32 	%f44, %f43, %f40, 0f00000000;
	fma.rn.f32 	%f45, %f44, %f31, %f31;
	setp.ge.f32 	%p4, %f32, 0f3F19999A;
	selp.f32 	%f46, %f39, %f45, %p4;
	fma.rn.f32 	%f47, %f28, %f46, %f207;
	ld.global.nc.f32 	%f48, [%rd18+4];
	setp.lt.u32 	%p5, %r52, 39;
	selp.f32 	%f49, 0f3F800000, 0f40A00000, %p5;
	ld.global.nc.f32 	%f50, [%rd20+4];
	mul.f32 	%f51, %f49, %f50;
	abs.f32 	%f52, %f51;
	mul.f32 	%f53, %f52, 0f4038AA3B;
	ex2.approx.ftz.f32 	%f54, %f53;
	add.f32 	%f55, %f54, 0f3F800000;
	rcp.approx.ftz.f32 	%f56, %f55;
	fma.rn.f32 	%f57, %f56, 0fC0000000, 0f3F800000;
	setp.ge.f32 	%p6, %f52, 0f41102CB4;
	selp.f32 	%f58, 0f3F800000, %f57, %p6;
	copysign.f32 	%f59, %f51, %f58;
	mul.f32 	%f60, %f51, %f51;
	fma.rn.f32 	%f61, %f60, 0f3C80F082, 0fBD563CAE;
	fma.rn.f32 	%f62, %f61, %f60, 0f3E085941;
	fma.rn.f32 	%f63, %f62, %f60, 0fBEAAA9ED;
	fma.rn.f32 	%f64, %f63, %f60, 0f00000000;
	fma.rn.f32 	%f65, %f64, %f51, %f51;
	setp.ge.f32 	%p7, %f52, 0f3F19999A;
	selp.f32 	%f66, %f59, %f65, %p7;
	fma.rn.f32 	%f67, %f48, %f66, %f47;
	ld.global.nc.f32 	%f68, [%rd18+8];
	setp.lt.u32 	%p8, %r52, 38;
	selp.f32 	%f69, 0f3F800000, 0f40A00000, %p8;
	ld.global.nc.f32 	%f70, [%rd20+8];
	mul.f32 	%f71, %f69, %f70;
	abs.f32 	%f72, %f71;
	mul.f32 	%f73, %f72, 0f4038AA3B;
	ex2.approx.ftz.f32 	%f74, %f73;
	add.f32 	%f75, %f74, 0f3F800000;
	rcp.approx.ftz.f32 	%f76, %f75;
	fma.rn.f32 	%f77, %f76, 0fC0000000, 0f3F800000;
	setp.ge.f32 	%p9, %f72, 0f41102CB4;
	selp.f32 	%f78, 0f3F800000, %f77, %p9;
	copysign.f32 	%f79, %f71, %f78;
	mul.f32 	%f80, %f71, %f71;
	fma.rn.f32 	%f81, %f80, 0f3C80F082, 0fBD563CAE;
	fma.rn.f32 	%f82, %f81, %f80, 0f3E085941;
	fma.rn.f32 	%f83, %f82, %f80, 0fBEAAA9ED;
	fma.rn.f32 	%f84, %f83, %f80, 0f00000000;
	fma.rn.f32 	%f85, %f84, %f71, %f71;
	setp.ge.f32 	%p10, %f72, 0f3F19999A;
	selp.f32 	%f86, %f79, %f85, %p10;
	fma.rn.f32 	%f87, %f68, %f86, %f67;
	ld.global.nc.f32 	%f88, [%rd18+12];
	setp.lt.u32 	%p11, %r52, 37;
	selp.f32 	%f89, 0f3F800000, 0f40A00000, %p11;
	ld.global.nc.f32 	%f90, [%rd20+12];
	mul.f32 	%f91, %f89, %f90;
	abs.f32 	%f92, %f91;
	mul.f32 	%f93, %f92, 0f4038AA3B;
	ex2.approx.ftz.f32 	%f94, %f93;
	add.f32 	%f95, %f94, 0f3F800000;
	rcp.approx.ftz.f32 	%f96, %f95;
	fma.rn.f32 	%f97, %f96, 0fC0000000, 0f3F800000;
	setp.ge.f32 	%p12, %f92, 0f41102CB4;
	selp.f32 	%f98, 0f3F800000, %f97, %p12;
	copysign.f32 	%f99, %f91, %f98;
	mul.f32 	%f100, %f91, %f91;
	fma.rn.f32 	%f101, %f100, 0f3C80F082, 0fBD563CAE;
	fma.rn.f32 	%f102, %f101, %f100, 0f3E085941;
	fma.rn.f32 	%f103, %f102, %f100, 0fBEAAA9ED;
	fma.rn.f32 	%f104, %f103, %f100, 0f00000000;
	fma.rn.f32 	%f105, %f104, %f91, %f91;
	setp.ge.f32 	%p13, %f92, 0f3F19999A;
	selp.f32 	%f106, %f99, %f105, %p13;
	fma.rn.f32 	%f207, %f88, %f106, %f87;
	add.s32 	%r52, %r52, 4;
	setp.ne.s32 	%p14, %r52, 80;
	@%p14 bra 	$L__BB2_2;
	cvta.to.global.u64 	%rd21, %rd9;
	add.s64 	%rd4, %rd21, %rd15;
	ld.global.f32 	%f218, [%rd4];
	cvta.to.global.u64 	%rd23, %rd10;
	add.s64 	%rd5, %rd23, %rd15;
	ld.global.f32 	%f219, [%rd5];
	shl.b32 	%r34, %r1, 2;
	mov.u32 	%r35, _ZZ13lif_multistepE12shared_rates;
	add.s32 	%r5, %r35, %r34;
	st.shared.f32 	[%r5], %f219;
	bar.sync 	0;
	setp.lt.s32 	%p15, %r28, 1;
	@%p15 bra 	$L__BB2_20;
	mul.lo.s32 	%r6, %r27, %r1;
	rcp.rn.f32 	%f107, %f1;
	mov.f32 	%f108, 0f3F800000;
	sub.f32 	%f6, %f108, %f107;
	and.b32  	%r7, %r27, 15;
	and.b32  	%r8, %r27, 7;
	add.s32 	%r9, %r8, -1;
	and.b32  	%r10, %r27, 2147483632;
	and.b32  	%r11, %r27, 3;
	neg.s32 	%r12, %r10;
	add.s64 	%rd6, %rd1, 32;
	mov.b32 	%r53, 0;
$L__BB2_5:
	setp.lt.s32 	%p16, %r27, 1;
	mov.f32 	%f217, 0f00000000;
	@%p16 bra 	$L__BB2_19;
	setp.lt.u32 	%p17, %r27, 16;
	mov.f32 	%f217, 0f00000000;
	mov.b32 	%r58, 0;
	@%p17 bra 	$L__BB2_9;
	mov.u32 	%r39, _ZZ13lif_multistepE12shared_rates;
	add.s32 	%r54, %r39, 32;
	mov.f32 	%f217, 0f00000000;
	mov.u32 	%r55, %r6;
	mov.u32 	%r56, %r12;
$L__BB2_8:
	.pragma "nounroll";
	mul.wide.s32 	%rd24, %r55, 4;
	add.s64 	%rd25, %rd6, %rd24;
	ld.global.nc.f32 	%f113, [%rd25+-32];
	ld.shared.f32 	%f114, [%r54+-32];
	fma.rn.f32 	%f115, %f113, %f114, %f217;
	ld.global.nc.f32 	%f116, [%rd25+-28];
	ld.shared.f32 	%f117, [%r54+-28];
	fma.rn.f32 	%f118, %f116, %f117, %f115;
	ld.global.nc.f32 	%f119, [%rd25+-24];
	ld.shared.f32 	%f120, [%r54+-24];
	fma.rn.f32 	%f121, %f119, %f120, %f118;
	ld.global.nc.f32 	%f122, [%rd25+-20];
	ld.shared.f32 	%f123, [%r54+-20];
	fma.rn.f32 	%f124, %f122, %f123, %f121;
	ld.global.nc.f32 	%f125, [%rd25+-16];
	ld.shared.f32 	%f126, [%r54+-16];
	fma.rn.f32 	%f127, %f125, %f126, %f124;
	ld.global.nc.f32 	%f128, [%rd25+-12];
	ld.shared.f32 	%f129, [%r54+-12];
	fma.rn.f32 	%f130, %f128, %f129, %f127;
	ld.global.nc.f32 	%f131, [%rd25+-8];
	ld.shared.f32 	%f132, [%r54+-8];
	fma.rn.f32 	%f133, %f131, %f132, %f130;
	ld.global.nc.f32 	%f134, [%rd25+-4];
	ld.shared.f32 	%f135, [%r54+-4];
	fma.rn.f32 	%f136, %f134, %f135, %f133;
	ld.global.nc.f32 	%f137, [%rd25];
	ld.shared.f32 	%f138, [%r54];
	fma.rn.f32 	%f139, %f137, %f138, %f136;
	ld.global.nc.f32 	%f140, [%rd25+4];
	ld.shared.f32 	%f141, [%r54+4];
	fma.rn.f32 	%f142, %f140, %f141, %f139;
	ld.global.nc.f32 	%f143, [%rd25+8];
	ld.shared.f32 	%f144, [%r54+8];
	fma.rn.f32 	%f145, %f143, %f144, %f142;
	ld.global.nc.f32 	%f146, [%rd25+12];
	ld.shared.f32 	%f147, [%r54+12];
	fma.rn.f32 	%f148, %f146, %f147, %f145;
	ld.global.nc.f32 	%f149, [%rd25+16];
	ld.shared.f32 	%f150, [%r54+16];
	fma.rn.f32 	%f151, %f149, %f150, %f148;
	ld.global.nc.f32 	%f152, [%rd25+20];
	ld.shared.f32 	%f153, [%r54+20];
	fma.rn.f32 	%f154, %f152, %f153, %f151;
	ld.global.nc.f32 	%f155, [%rd25+24];
	ld.shared.f32 	%f156, [%r54+24];
	fma.rn.f32 	%f157, %f155, %f156, %f154;
	ld.global.nc.f32 	%f158, [%rd25+28];
	ld.shared.f32 	%f159, [%r54+28];
	fma.rn.f32 	%f217, %f158, %f159, %f157;
	add.s32 	%r56, %r56, 16;
	add.s32 	%r55, %r55, 16;
	add.s32 	%r54, %r54, 64;
	setp.ne.s32 	%p18, %r56, 0;
	mov.u32 	%r58, %r10;
	@%p18 bra 	$L__BB2_8;
$L__BB2_9:
	setp.eq.s32 	%p19, %r7, 0;
	@%p19 bra 	$L__BB2_19;
	add.s32 	%r40, %r7, -1;
	setp.lt.u32 	%p20, %r40, 7;
	@%p20 bra 	$L__BB2_12;
	add.s32 	%r41, %r58, %r6;
	mul.wide.s32 	%rd26, %r41, 4;
	add.s64 	%rd27, %rd1, %rd26;
	ld.global.nc.f32 	%f161, [%rd27];
	shl.b32 	%r42, %r58, 2;
	mov.u32 	%r43, _ZZ13lif_multistepE12shared_rates;
	add.s32 	%r44, %r43, %r42;
	ld.shared.f32 	%f162, [%r44];
	fma.rn.f32 	%f163, %f161, %f162, %f217;
	ld.global.nc.f32 	%f164, [%rd27+4];
	ld.shared.f32 	%f165, [%r44+4];
	fma.rn.f32 	%f166, %f164, %f165, %f163;
	ld.global.nc.f32 	%f167, [%rd27+8];
	ld.shared.f32 	%f168, [%r44+8];
	fma.rn.f32 	%f169, %f167, %f168, %f166;
	ld.global.nc.f32 	%f170, [%rd27+12];
	ld.shared.f32 	%f171, [%r44+12];
	fma.rn.f32 	%f172, %f170, %f171, %f169;
	ld.global.nc.f32 	%f173, [%rd27+16];
	ld.shared.f32 	%f174, [%r44+16];
	fma.rn.f32 	%f175, %f173, %f174, %f172;
	ld.global.nc.f32 	%f176, [%rd27+20];
	ld.shared.f32 	%f177, [%r44+20];
	fma.rn.f32 	%f178, %f176, %f177, %f175;
	ld.global.nc.f32 	%f179, [%rd27+24];
	ld.shared.f32 	%f180, [%r44+24];
	fma.rn.f32 	%f181, %f179, %f180, %f178;
	ld.global.nc.f32 	%f182, [%rd27+28];
	ld.shared.f32 	%f183, [%r44+28];
	fma.rn.f32 	%f217, %f182, %f183, %f181;
	add.s32 	%r58, %r58, 8;
$L__BB2_12:
	setp.eq.s32 	%p21, %r8, 0;
	@%p21 bra 	$L__BB2_19;
	setp.lt.u32 	%p22, %r9, 3;
	@%p22 bra 	$L__BB2_15;
	add.s32 	%r45, %r58, %r6;
	mul.wide.s32 	%rd28, %r45, 4;
	add.s64 	%rd29, %rd1, %rd28;
	ld.global.nc.f32 	%f185, [%rd29];
	shl.b32 	%r46, %r58, 2;
	mov.u32 	%r47, _ZZ13lif_multistepE12shared_rates;
	add.s32 	%r48, %r47, %r46;
	ld.shared.f32 	%f186, [%r48];
	fma.rn.f32 	%f187, %f185, %f186, %f217;
	ld.global.nc.f32 	%f188, [%rd29+4];
	ld.shared.f32 	%f189, [%r48+4];
	fma.rn.f32 	%f190, %f188, %f189, %f187;
	ld.global.nc.f32 	%f191, [%rd29+8];
	ld.shared.f32 	%f192, [%r48+8];
	fma.rn.f32 	%f193, %f191, %f192, %f190;
	ld.global.nc.f32 	%f194, [%rd29+12];
	ld.shared.f32 	%f195, [%r48+12];
	fma.rn.f32 	%f217, %f194, %f195, %f193;
	add.s32 	%r58, %r58, 4;
$L__BB2_15:
	setp.eq.s32 	%p23, %r11, 0;
	@%p23 bra 	$L__BB2_19;
	setp.eq.s32 	%p24, %r11, 1;
	add.s32 	%r49, %r58, %r6;
	mul.wide.s32 	%rd30, %r49, 4;
	add.s64 	%rd7, %rd1, %rd30;
	ld.global.nc.f32 	%f196, [%rd7];
	shl.b32 	%r50, %r58, 2;
	mov.u32 	%r51, _ZZ13lif_multistepE12shared_rates;
	add.s32 	%r25, %r51, %r50;
	ld.shared.f32 	%f197, [%r25];
	fma.rn.f32 	%f217, %f196, %f197, %f217;
	@%p24 bra 	$L__BB2_19;
	setp.eq.s32 	%p25, %r11, 2;
	ld.global.nc.f32 	%f198, [%rd7+4];
	ld.shared.f32 	%f199, [%r25+4];
	fma.rn.f32 	%f217, %f198, %f199, %f217;
	@%p25 bra 	$L__BB2_19;
	ld.global.nc.f32 	%f200, [%rd7+8];
	ld.shared.f32 	%f201, [%r25+8];
	fma.rn.f32 	%f217, %f200, %f201, %f217;
$L__BB2_19:
	fma.rn.f32 	%f202, %f6, %f218, %f207;
	add.f32 	%f203, %f202, %f217;
	setp.ge.f32 	%p26, %f203, 0f3F800000;
	min.f32 	%f204, %f203, 0f41200000;
	max.f32 	%f205, %f204, 0fC1200000;
	selp.f32 	%f218, 0f00000000, %f205, %p26;
	selp.f32 	%f206, 0f3E4CCCCD, 0f00000000, %p26;
	fma.rn.f32 	%f219, %f219, 0f3F4CCCCD, %f206;
	bar.sync 	0;
	st.shared.f32 	[%r5], %f219;
	bar.sync 	0;
	add.s32 	%r53, %r53, 1;
	setp.ne.s32 	%p27, %r53, %r28;
	@%p27 bra 	$L__BB2_5;
$L__BB2_20:
	st.global.f32 	[%rd4], %f218;
	st.global.f32 	[%rd5], %f219;
$L__BB2_21:
	ret;

}
	// .globl	extract_state
.visible .entry extract_state(
	.param .u64 .ptr .align 1 extract_state_param_0,
	.param .u64 .ptr .align 1 extract_state_param_1,
	.param .u32 extract_state_param_2
)
{
	.reg .pred 	%p<2>;
	.reg .b32 	%r<6>;
	.reg .b32 	%f<2>;
	.reg .b64 	%rd<8>;

	ld.param.u64 	%rd1, [extract_state_param_0];
	ld.param.u64 	%rd2, [extract_state_param_1];
	ld.param.u32 	%r2, [extract_state_param_2];
	mov.u32 	%r3, %ctaid.x;
	mov.u32 	%r4, %ntid.x;
	mov.u32 	%r5, %tid.x;
	mad.lo.s32 	%r1, %r3, %r4, %r5;
	setp.ge.s32 	%p1, %r1, %r2;
	@%p1 bra 	$L__BB3_2;
	cvta.to.global.u64 	%rd3, %rd1;
	cvta.to.global.u64 	%rd4, %rd2;
	mul.wide.s32 	%rd5, %r1, 4;
	add.s64 	%rd6, %rd3, %rd5;
	ld.global.nc.f32 	%f1, [%rd6];
	add.s64 	%rd7, %rd4, %rd5;
	st.global.f32 	[%rd7], %f1;
$L__BB3_2:
	ret;

}
	// .globl	reset_state
.visible .entry reset_state(
	.param .u64 .ptr .align 1 reset_state_param_0,
	.param .u64 .ptr .align 1 reset_state_param_1,
	.param .u32 reset_state_param_2,
	.param .u64 reset_state_param_3
)
{
	.local .align 8 .b8 	__local_depot4[48];
	.reg .b64 	%SP;
	.reg .b64 	%SPL;
	.reg .pred 	%p<64>;
	.reg .b32 	%r<1200>;
	.reg .b32 	%f<4>;
	.reg .b64 	%rd<31>;

	mov.u64 	%SPL, __local_depot4;
	ld.param.u64 	%rd10, [reset_state_param_0];
	ld.param.u64 	%rd11, [reset_state_param_1];
	ld.param.u32 	%r541, [reset_state_param_2];
	ld.param.u64 	%rd12, [reset_state_param_3];
	mov.u32 	%r542, %ctaid.x;
	mov.u32 	%r543, %ntid.x;
	mov.u32 	%r544, %tid.x;
	mad.lo.s32 	%r1, %r542, %r543, %r544;
	setp.ge.s32 	%p1, %r1, %r541;
	@%p1 bra 	$L__BB4_117;
	add.u64 	%rd1, %SPL, 0;
	cvt.s64.s32 	%rd2, %r1;
	cvt.u32.u64 	%r545, %rd12;
	xor.b32  	%r546, %r545, -1429050551;
	mul.lo.s32 	%r547, %r546, 1099087573;
	{ .reg .b32 tmp; mov.b64 {tmp, %r548}, %rd12; }
	xor.b32  	%r549, %r548, -136515619;
	mul.lo.s32 	%r550, %r549, -1703105765;
	add.s32 	%r551, %r547, %r550;
	add.s32 	%r2, %r551, 6615241;
	add.s32 	%r936, %r547, 123456789;
	st.local.v2.u32 	[%rd1], {%r2, %r936};
	xor.b32  	%r552, %r547, 362436069;
	add.s32 	%r553, %r550, 521288629;
	st.local.v2.u32 	[%rd1+8], {%r552, %r553};
	xor.b32  	%r554, %r550, 88675123;
	add.s32 	%r932, %r547, 5783321;
	st.local.v2.u32 	[%rd1+16], {%r554, %r932};
	setp.eq.s32 	%p2, %r1, 0;
	@%p2 bra 	$L__BB4_116;
	mov.b32 	%r919, 0;
	mov.u64 	%rd30, %rd2;
$L__BB4_3:
	mov.u64 	%rd3, %rd30;
	and.b64  	%rd4, %rd3, 3;
	setp.eq.s64 	%p3, %rd4, 0;
	@%p3 bra 	$L__BB4_115;
	mul.wide.u32 	%rd14, %r919, 3200;
	mov.u64 	%rd15, precalc_xorwow_matrix;
	add.s64 	%rd5, %rd15, %rd14;
	mov.b32 	%r932, 0;
	mov.u32 	%r933, %r932;
	mov.u32 	%r934, %r932;
	mov.u32 	%r935, %r932;
	mov.u32 	%r936, %r932;
	mov.u32 	%r925, %r932;
$L__BB4_5:
	mul.wide.u32 	%rd16, %r925, 4;
	add.s64 	%rd17, %rd1, %rd16;
	ld.local.u32 	%r14, [%rd17+4];
	shl.b32 	%r15, %r925, 5;
	mov.b32 	%r931, 0;
$L__BB4_6:
	.pragma "nounroll";
	shr.u32 	%r558, %r14, %r931;
	and.b32  	%r559, %r558, 1;
	setp.eq.b32 	%p4, %r559, 1;
	not.pred 	%p5, %p4;
	add.s32 	%r560, %r15, %r931;
	mul.lo.s32 	%r561, %r560, 5;
	mul.wide.u32 	%rd18, %r561, 4;
	add.s64 	%rd6, %rd5, %rd18;
	@%p5 bra 	$L__BB4_8;
	ld.global.nc.u32 	%r562, [%rd6];
	xor.b32  	%r936, %r936, %r562;
	ld.global.nc.u32 	%r563, [%rd6+4];
	xor.b32  	%r935, %r935, %r563;
	ld.global.nc.u32 	%r564, [%rd6+8];
	xor.b32  	%r934, %r934, %r564;
	ld.global.nc.u32 	%r565, [%rd6+12];
	xor.b32  	%r933, %r933, %r565;
	ld.global.nc.u32 	%r566, [%rd6+16];
	xor.b32  	%r932, %r932, %r566;
$L__BB4_8:
	and.b32  	%r568, %r558, 2;
	setp.eq.s32 	%p6, %r568, 0;
	@%p6 bra 	$L__BB4_10;
	ld.global.nc.u32 	%r569, [%rd6+20];
	xor.b32  	%r936, %r936, %r569;
	ld.global.nc.u32 	%r570, [%rd6+24];
	xor.b32  	%r935, %r935, %r570;
	ld.global.nc.u32 	%r571, [%rd6+28];
	xor.b32  	%r934, %r934, %r571;
	ld.global.nc.u32 	%r572, [%rd6+32];
	xor.b32  	%r933, %r933, %r572;
	ld.global.nc.u32 	%r573, [%rd6+36];
	xor.b32  	%r932, %r932, %r573;
$L__BB4_10:
	and.b32  	%r575, %r558, 4;
	setp.eq.s32 	%p7, %r575, 0;
	@%p7 bra 	$L__BB4_12;
	ld.global.nc.u32 	%r576, [%rd6+40];
	xor.b32  	%r936, %r936, %r576;
	ld.global.nc.u32 	%r577, [%rd6+44];
	xor.b32  	%r935, %r935, %r577;
	ld.global.nc.u32 	%r578, [%rd6+48];
	xor.b32  	%r934, %r934, %r578;
	ld.global.nc.u32 	%r579, [%rd6+52];
	xor.b32  	%r933, %r933, %r579;
	ld.global.nc.u32 	%r580, [%rd6+56];
	xor.b32  	%r932, %r932, %r580;
$L__BB4_12:
	and.b32  	%r582, %r558, 8;
	setp.eq.s32 	%p8, %r582, 0;
	@%p8 bra 	$L__BB4_14;
	ld.global.nc.u32 	%r583, [%rd6+60];
	xor.b32  	%r936, %r936, %r583;
	ld.global.nc.u32 	%r584, [%rd6+64];
	xor.b32  	%r935, %r935, %r584;
	ld.global.nc.u32 	%r585, [%rd6+68];
	xor.b32  	%r934, %r934, %r585;
	ld.global.nc.u32 	%r586, [%rd6+72];
	xor.b32  	%r933, %r933, %r586;
	ld.global.nc.u32 	%r587, [%rd6+76];
	xor.b32  	%r932, %r932, %r587;
$L__BB4_14:
	and.b32  	%r589, %r558, 16;
	setp.eq.s32 	%p9, %r589, 0;
	@%p9 bra 	$L__BB4_16;
	ld.global.nc.u32 	%r590, [%rd6+80];
	xor.b32  	%r936, %r936, %r590;
	ld.global.nc.u32 	%r591, [%rd6+84];
	xor.b32  	%r935, %r935, %r591;
	ld.global.nc.u32 	%r592, [%rd6+88];
	xor.b32  	%r934, %r934, %r592;
	ld.global.nc.u32 	%r593, [%rd6+92];
	xor.b32  	%r933, %r933, %r593;
	ld.global.nc.u32 	%r594, [%rd6+96];
	xor.b32  	%r932, %r932, %r594;
$L__BB4_16:
	and.b32  	%r596, %r558, 32;
	setp.eq.s32 	%p10, %r596, 0;
	@%p10 bra 	$L__BB4_18;
	ld.global.nc.u32 	%r597, [%rd6+100];
	xor.b32  	%r936, %r936, %r597;
	ld.global.nc.u32 	%r598, [%rd6+104];
	xor.b32  	%r935, %r935, %r598;
	ld.global.nc.u32 	%r599, [%rd6+108];
	xor.b32  	%r934, %r934, %r599;
	ld.global.nc.u32 	%r600, [%rd6+112];
	xor.b32  	%r933, %r933, %r600;
	ld.global.nc.u32 	%r601, [%rd6+116];
	xor.b32  	%r932, %r932, %r601;
$L__BB4_18:
	and.b32  	%r603, %r558, 64;
	setp.eq.s32 	%p11, %r603, 0;
	@%p11 bra 	$L__BB4_20;
	ld.global.nc.u32 	%r604, [%rd6+120];
	xor.b32  	%r936, %r936, %r604;
	ld.global.nc.u32 	%r605, [%rd6+124];
	xor.b32  	%r935, %r935, %r605;
	ld.global.nc.u32 	%r606, [%rd6+128];
	xor.b32  	%r934, %r934, %r606;
	ld.global.nc.u32 	%r607, [%rd6+132];
	xor.b32  	%r933, %r933, %r607;
	ld.global.nc.u32 	%r608, [%rd6+136];
	xor.b32  	%r932, %r932, %r608;
$L__BB4_20:
	and.b32  	%r610, %r558, 128;
	setp.eq.s32 	%p12, %r610, 0;
	@%p12 bra 	$L__BB4_22;
	ld.global.nc.u32 	%r611, [%rd6+140];
	xor.b32  	%r936, %r936, %r611;
	ld.global.nc.u32 	%r612, [%rd6+144];
	xor.b32  	%r935, %r935, %r612;
	ld.global.nc.u32 	%r613, [%rd6+148];
	xor.b32  	%r934, %r934, %r613;
	ld.global.nc.u32 	%r614, [%rd6+152];
	xor.b32  	%r933, %r933, %r614;
	ld.global.nc.u32 	%r615, [%rd6+156];
	xor.b32  	%r932, %r932, %r615;
$L__BB4_22:
	and.b32  	%r617, %r558, 256;
	setp.eq.s32 	%p13, %r617, 0;
	@%p13 bra 	$L__BB4_24;
	ld.global.nc.u32 	%r618, [%rd6+160];
	xor.b32  	%r936, %r936, %r618;
	ld.global.nc.u32 	%r619, [%rd6+164];
	xor.b32  	%r935, %r935, %r619;
	ld.global.nc.u32 	%r620, [%rd6+168];
	xor.b32  	%r934, %r934, %r620;
	ld.global.nc.u32 	%r621, [%rd6+172];
	xor.b32  	%r933, %r933, %r621;
	ld.global.nc.u32 	%r622, [%rd6+176];
	xor.b32  	%r932, %r932, %r622;
$L__BB4_24:
	and.b32  	%r624, %r558, 512;
	setp.eq.s32 	%p14, %r624, 0;
	@%p14 bra 	$L__BB4_26;
	ld.global.nc.u32 	%r625, [%rd6+180];
	xor.b32  	%r936, %r936, %r625;
	ld.global.nc.u32 	%r626, [%rd6+184];
	xor.b32  	%r935, %r935, %r626;
	ld.global.nc.u32 	%r627, [%rd6+188];
	xor.b32  	%r934, %r934, %r627;
	ld.global.nc.u32 	%r628, [%rd6+192];
	xor.b32  	%r933, %r933, %r628;
	ld.global.nc.u32 	%r629, [%rd6+196];
	xor.b32  	%r932, %r932, %r629;
$L__BB4_26:
	and.b32  	%r631, %r558, 1024;
	setp.eq.s32 	%p15, %r631, 0;
	@%p15 bra 	$L__BB4_28;
	ld.global.nc.u32 	%r632, [%rd6+200];
	xor.b32  	%r936, %r936, %r632;
	ld.global.nc.u32 	%r633, [%rd6+204];
	xor.b32  	%r935, %r935, %r633;
	ld.global.nc.u32 	%r634, [%rd6+208];
	xor.b32  	%r934, %r934, %r634;
	ld.global.nc.u32 	%r635, [%rd6+212];
	xor.b32  	%r933, %r933, %r635;
	ld.global.nc.u32 	%r636, [%rd6+216];
	xor.b32  	%r932, %r932, %r636;
$L__BB4_28:
	and.b32  	%r638, %r558, 2048;
	setp.eq.s32 	%p16, %r638, 0;
	@%p16 bra 	$L__BB4_30;
	ld.global.nc.u32 	%r639, [%rd6+220];
	xor.b32  	%r936, %r936, %r639;
	ld.global.nc.u32 	%r640, [%rd6+224];
	xor.b32  	%r935, %r935, %r640;
	ld.global.nc.u32 	%r641, [%rd6+228];
	xor.b32  	%r934, %r934, %r641;
	ld.global.nc.u32 	%r642, [%rd6+232];
	xor.b32  	%r933, %r933, %r642;
	ld.global.nc.u32 	%r643, [%rd6+236];
	xor.b32  	%r932, %r932, %r643;
$L__BB4_30:
	and.b32  	%r645, %r558, 4096;
	setp.eq.s32 	%p17, %r645, 0;
	@%p17 bra 	$L__BB4_32;
	ld.global.nc.u32 	%r646, [%rd6+240];
	xor.b32  	%r936, %r936, %r646;
	ld.global.nc.u32 	%r647, [%rd6+244];
	xor.b32  	%r935, %r935, %r647;
	ld.global.nc.u32 	%r648, [%rd6+248];
	xor.b32  	%r934, %r934, %r648;
	ld.global.nc.u32 	%r649, [%rd6+252];
	xor.b32  	%r933, %r933, %r649;
	ld.global.nc.u32 	%r650, [%rd6+256];
	xor.b32  	%r932, %r932, %r650;
$L__BB4_32:
	and.b32  	%r652, %r558, 8192;
	setp.eq.s32 	%p18, %r652, 0;
	@%p18 bra 	$L__BB4_34;
	ld.global.nc.u32 	%r653, [%rd6+260];
	xor.b32  	%r936, %r936, %r653;
	ld.global.nc.u32 	%r654, [%rd6+264];
	xor.b32  	%r935, %r935, %r654;
	ld.global.nc.u32 	%r655, [%rd6+268];
	xor.b32  	%r934, %r934, %r655;
	ld.global.nc.u32 	%r656, [%rd6+272];
	xor.b32  	%r933, %r933, %r656;
	ld.global.nc.u32 	%r657, [%rd6+276];
	xor.b32  	%r932, %r932, %r657;
$L__BB4_34:
	and.b32  	%r659, %r558, 16384;
	setp.eq.s32 	%p19, %r659, 0;
	@%p19 bra 	$L__BB4_36;
	ld.global.nc.u32 	%r660, [%rd6+280];
	xor.b32  	%r936, %r936, %r660;
	ld.global.nc.u32 	%r661, [%rd6+284];
	xor.b32  	%r935, %r935, %r661;
	ld.global.nc.u32 	%r662, [%rd6+288];
	xor.b32  	%r934, %r934, %r662;
	ld.global.nc.u32 	%r663, [%rd6+292];
	xor.b32  	%r933, %r933, %r663;
	ld.global.nc.u32 	%r664, [%rd6+296];
	xor.b32  	%r932, %r932, %r664;
$L__BB4_36:
	and.b32  	%r666, %r558, 32768;
	setp.eq.s32 	%p20, %r666, 0;
	@%p20 bra 	$L__BB4_38;
	ld.global.nc.u32 	%r667, [%rd6+300];
	xor.b32  	%r936, %r936, %r667;
	ld.global.nc.u32 	%r668, [%rd6+304];
	xor.b32  	%r935, %r935, %r668;
	ld.global.nc.u32 	%r669, [%rd6+308];
	xor.b32  	%r934, %r934, %r669;
	ld.global.nc.u32 	%r670, [%rd6+312];
	xor.b32  	%r933, %r933, %r670;
	ld.global.nc.u32 	%r671, [%rd6+316];
	xor.b32  	%r932, %r932, %r671;
$L__BB4_38:
	add.s32 	%r931, %r931, 16;
	setp.ne.s32 	%p21, %r931, 32;
	@%p21 bra 	$L__BB4_6;
	mad.lo.s32 	%r672, %r925, -31, %r15;
	add.s32 	%r925, %r672, 1;
	setp.ne.s32 	%p22, %r925, 5;
	@%p22 bra 	$L__BB4_5;
	st.local.u32 	[%rd1+4], %r936;
	st.local.v2.u32 	[%rd1+8], {%r935, %r934};
	st.local.v2.u32 	[%rd1+16], {%r933, %r932};
	setp.eq.s64 	%p23, %rd4, 1;
	@%p23 bra 	$L__BB4_115;
	mov.b32 	%r932, 0;
	mov.u32 	%r1025, %r932;
	mov.u32 	%r1026, %r932;
	mov.u32 	%r1027, %r932;
	mov.u32 	%r936, %r932;
	mov.u32 	%r1017, %r932;
$L__BB4_42:
	mul.wide.u32 	%rd19, %r1017, 4;
	add.s64 	%rd20, %rd1, %rd19;
	ld.local.u32 	%r190, [%rd20+4];
	shl.b32 	%r191, %r1017, 5;
	mov.b32 	%r1023, 0;
$L__BB4_43:
	.pragma "nounroll";
	shr.u32 	%r675, %r190, %r1023;
	and.b32  	%r676, %r675, 1;
	setp.eq.b32 	%p24, %r676, 1;
	not.pred 	%p25, %p24;
	add.s32 	%r677, %r191, %r1023;
	mul.lo.s32 	%r678, %r677, 5;
	mul.wide.u32 	%rd21, %r678, 4;
	add.s64 	%rd7, %rd5, %rd21;
	@%p25 bra 	$L__BB4_45;
	ld.global.nc.u32 	%r679, [%rd7];
	xor.b32  	%r936, %r936, %r679;
	ld.global.nc.u32 	%r680, [%rd7+4];
	xor.b32  	%r1027, %r1027, %r680;
	ld.global.nc.u32 	%r681, [%rd7+8];
	xor.b32  	%r1026, %r1026, %r681;
	ld.global.nc.u32 	%r682, [%rd7+12];
	xor.b32  	%r1025, %r1025, %r682;
	ld.global.nc.u32 	%r683, [%rd7+16];
	xor.b32  	%r932, %r932, %r683;
$L__BB4_45:
	and.b32  	%r685, %r675, 2;
	setp.eq.s32 	%p26, %r685, 0;
	@%p26 bra 	$L__BB4_47;
	ld.global.nc.u32 	%r686, [%rd7+20];
	xor.b32  	%r936, %r936, %r686;
	ld.global.nc.u32 	%r687, [%rd7+24];
	xor.b32  	%r1027, %r1027, %r687;
	ld.global.nc.u32 	%r688, [%rd7+28];
	xor.b32  	%r1026, %r1026, %r688;
	ld.global.nc.u32 	%r689, [%rd7+32];
	xor.b32  	%r1025, %r1025, %r689;
	ld.global.nc.u32 	%r690, [%rd7+36];
	xor.b32  	%r932, %r932, %r690;
$L__BB4_47:
	and.b32  	%r692, %r675, 4;
	setp.eq.s32 	%p27, %r692, 0;
	@%p27 bra 	$L__BB4_49;
	ld.global.nc.u32 	%r693, [%rd7+40];
	xor.b32  	%r936, %r936, %r693;
	ld.global.nc.u32 	%r694, [%rd7+44];
	xor.b32  	%r1027, %r1027, %r694;
	ld.global.nc.u32 	%r695, [%rd7+48];
	xor.b32  	%r1026, %r1026, %r695;
	ld.global.nc.u32 	%r696, [%rd7+52];
	xor.b32  	%r1025, %r1025, %r696;
	ld.global.nc.u32 	%r697, [%rd7+56];
	xor.b32  	%r932, %r932, %r697;
$L__BB4_49:
	and.b32  	%r699, %r675, 8;
	setp.eq.s32 	%p28, %r699, 0;
	@%p28 bra 	$L__BB4_51;
	ld.global.nc.u32 	%r700, [%rd7+60];
	xor.b32  	%r936, %r936, %r700;
	ld.global.nc.u32 	%r701, [%rd7+64];
	xor.b32  	%r1027, %r1027, %r701;
	ld.global.nc.u32 	%r702, [%rd7+68];
	xor.b32  	%r1026, %r1026, %r702;
	ld.global.nc.u32 	%r703, [%rd7+72];
	xor.b32  	%r1025, %r1025, %r703;
	ld.global.nc.u32 	%r704, [%rd7+76];
	xor.b32  	%r932, %r932, %r704;
$L__BB4_51:
	and.b32  	%r706, %r675, 16;
	setp.eq.s32 	%p29, %r706, 0;
	@%p29 bra 	$L__BB4_53;
	ld.global.nc.u32 	%r707, [%rd7+80];
	xor.b32  	%r936, %r936, %r707;
	ld.global.nc.u32 	%r708, [%rd7+84];
	xor.b32  	%r1027, %r1027, %r708;
	ld.global.nc.u32 	%r709, [%rd7+88];
	xor.b32  	%r1026, %r1026, %r709;
	ld.global.nc.u32 	%r710, [%rd7+92];
	xor.b32  	%r1025, %r1025, %r710;
	ld.global.nc.u32 	%r711, [%rd7+96];
	xor.b32  	%r932, %r932, %r711;
$L__BB4_53:
	and.b32  	%r713, %r675, 32;
	setp.eq.s32 	%p30, %r713, 0;
	@%p30 bra 	$L__BB4_55;
	ld.global.nc.u32 	%r714, [%rd7+100];
	xor.b32  	%r936, %r936, %r714;
	ld.global.nc.u32 	%r715, [%rd7+104];
	xor.b32  	%r1027, %r1027, %r715;
	ld.global.nc.u32 	%r716, [%rd7+108];
	xor.b32  	%r1026, %r1026, %r716;
	ld.global.nc.u32 	%r717, [%rd7+112];
	xor.b32  	%r1025, %r1025, %r717;
	ld.global.nc.u32 	%r718, [%rd7+116];
	xor.b32  	%r932, %r932, %r718;
$L__BB4_55:
	and.b32  	%r720, %r675, 64;
	setp.eq.s32 	%p31, %r720, 0;
	@%p31 bra 	$L__BB4_57;
	ld.global.nc.u32 	%r721, [%rd7+120];
	xor.b32  	%r936, %r936, %r721;
	ld.global.nc.u32 	%r722, [%rd7+124];
	xor.b32  	%r1027, %r1027, %r722;
	ld.global.nc.u32 	%r723, [%rd7+128];
	xor.b32  	%r1026, %r1026, %r723;
	ld.global.nc.u32 	%r724, [%rd7+132];
	xor.b32  	%r1025, %r1025, %r724;
	ld.global.nc.u32 	%r725, [%rd7+136];
	xor.b32  	%r932, %r932, %r725;
$L__BB4_57:
	and.b32  	%r727, %r675, 128;
	setp.eq.s32 	%p32, %r727, 0;
	@%p32 bra 	$L__BB4_59;
	ld.global.nc.u32 	%r728, [%rd7+140];
	xor.b32  	%r936, %r936, %r728;
	ld.global.nc.u32 	%r729, [%rd7+144];
	xor.b32  	%r1027, %r1027, %r729;
	ld.global.nc.u32 	%r730, [%rd7+148];
	xor.b32  	%r1026, %r1026, %r730;
	ld.global.nc.u32 	%r731, [%rd7+152];
	xor.b32  	%r1025, %r1025, %r731;
	ld.global.nc.u32 	%r732, [%rd7+156];
	xor.b32  	%r932, %r932, %r732;
$L__BB4_59:
	and.b32  	%r734, %r675, 256;
	setp.eq.s32 	%p33, %r734, 0;
	@%p33 bra 	$L__BB4_61;
	ld.global.nc.u32 	%r735, [%rd7+160];
	xor.b32  	%r936, %r936, %r735;
	ld.global.nc.u32 	%r736, [%rd7+164];
	xor.b32  	%r1027, %r1027, %r736;
	ld.global.nc.u32 	%r737, [%rd7+168];
	xor.b32  	%r1026, %r1026, %r737;
	ld.global.nc.u32 	%r738, [%rd7+172];
	xor.b32  	%r1025, %r1025, %r738;
	ld.global.nc.u32 	%r739, [%rd7+176];
	xor.b32  	%r932, %r932, %r739;
$L__BB4_61:
	and.b32  	%r741, %r675, 512;
	setp.eq.s32 	%p34, %r741, 0;
	@%p34 bra 	$L__BB4_63;
	ld.global.nc.u32 	%r742, [%rd7+180];
	xor.b32  	%r936, %r936, %r742;
	ld.global.nc.u32 	%r743, [%rd7+184];
	xor.b32  	%r1027, %r1027, %r743;
	ld.global.nc.u32 	%r744, [%rd7+188];
	xor.b32  	%r1026, %r1026, %r744;
	ld.global.nc.u32 	%r745, [%rd7+192];
	xor.b32  	%r1025, %r1025, %r745;
	ld.global.nc.u32 	%r746, [%rd7+196];
	xor.b32  	%r932, %r932, %r746;
$L__BB4_63:
	and.b32  	%r748, %r675, 1024;
	setp.eq.s32 	%p35, %r748, 0;
	@%p35 bra 	$L__BB4_65;
	ld.global.nc.u32 	%r749, [%rd7+200];
	xor.b32  	%r936, %r936, %r749;
	ld.global.nc.u32 	%r750, [%rd7+204];
	xor.b32  	%r1027, %r1027, %r750;
	ld.global.nc.u32 	%r751, [%rd7+208];
	xor.b32  	%r1026, %r1026, %r751;
	ld.global.nc.u32 	%r752, [%rd7+212];
	xor.b32  	%r1025, %r1025, %r752;
	ld.global.nc.u32 	%r753, [%rd7+216];
	xor.b32  	%r932, %r932, %r753;
$L__BB4_65:
	and.b32  	%r755, %r675, 2048;
	setp.eq.s32 	%p36, %r755, 0;
	@%p36 bra 	$L__BB4_67;
	ld.global.nc.u32 	%r756, [%rd7+220];
	xor.b32  	%r936, %r936, %r756;
	ld.global.nc.u32 	%r757, [%rd7+224];
	xor.b32  	%r1027, %r1027, %r757;
	ld.global.nc.u32 	%r758, [%rd7+228];
	xor.b32  	%r1026, %r1026, %r758;
	ld.global.nc.u32 	%r759, [%rd7+232];
	xor.b32  	%r1025, %r1025, %r759;
	ld.global.nc.u32 	%r760, [%rd7+236];
	xor.b32  	%r932, %r932, %r760;
$L__BB4_67:
	and.b32  	%r762, %r675, 4096;
	setp.eq.s32 	%p37, %r762, 0;
	@%p37 bra 	$L__BB4_69;
	ld.global.nc.u32 	%r763, [%rd7+240];
	xor.b32  	%r936, %r936, %r763;
	ld.global.nc.u32 	%r764, [%rd7+244];
	xor.b32  	%r1027, %r1027, %r764;
	ld.global.nc.u32 	%r765, [%rd7+248];
	xor.b32  	%r1026, %r1026, %r765;
	ld.global.nc.u32 	%r766, [%rd7+252];
	xor.b32  	%r1025, %r1025, %r766;
	ld.global.nc.u32 	%r767, [%rd7+256];
	xor.b32  	%r932, %r932, %r767;
$L__BB4_69:
	and.b32  	%r769, %r675, 8192;
	setp.eq.s32 	%p38, %r769, 0;
	@%p38 bra 	$L__BB4_71;
	ld.global.nc.u32 	%r770, [%rd7+260];
	xor.b32  	%r936, %r936, %r770;
	ld.global.nc.u32 	%r771, [%rd7+264];
	xor.b32  	%r1027, %r1027, %r771;
	ld.global.nc.u32 	%r772, [%rd7+268];
	xor.b32  	%r1026, %r1026, %r772;
	ld.global.nc.u32 	%r773, [%rd7+272];
	xor.b32  	%r1025, %r1025, %r773;
	ld.global.nc.u32 	%r774, [%rd7+276];
	xor.b32  	%r932, %r932, %r774;
$L__BB4_71:
	and.b32  	%r776, %r675, 16384;
	setp.eq.s32 	%p39, %r776, 0;
	@%p39 bra 	$L__BB4_73;
	ld.global.nc.u32 	%r777, [%rd7+280];
	xor.b32  	%r936, %r936, %r777;
	ld.global.nc.u32 	%r778, [%rd7+284];
	xor.b32  	%r1027, %r1027, %r778;
	ld.global.nc.u32 	%r779, [%rd7+288];
	xor.b32  	%r1026, %r1026, %r779;
	ld.global.nc.u32 	%r780, [%rd7+292];
	xor.b32  	%r1025, %r1025, %r780;
	ld.global.nc.u32 	%r781, [%rd7+296];
	xor.b32  	%r932, %r932, %r781;
$L__BB4_73:
	and.b32  	%r783, %r675, 32768;
	setp.eq.s32 	%p40, %r783, 0;
	@%p40 bra 	$L__BB4_75;
	ld.global.nc.u32 	%r784, [%rd7+300];
	xor.b32  	%r936, %r936, %r784;
	ld.global.nc.u32 	%r785, [%rd7+304];
	xor.b32  	%r1027, %r1027, %r785;
	ld.global.nc.u32 	%r786, [%rd7+308];
	xor.b32  	%r1026, %r1026, %r786;
	ld.global.nc.u32 	%r787, [%rd7+312];
	xor.b32  	%r1025, %r1025, %r787;
	ld.global.nc.u32 	%r788, [%rd7+316];
	xor.b32  	%r932, %r932, %r788;
$L__BB4_75:
	add.s32 	%r1023, %r1023, 16;
	setp.ne.s32 	%p41, %r1023, 32;
	@%p41 bra 	$L__BB4_43;
	mad.lo.s32 	%r789, %r1017, -31, %r191;
	add.s32 	%r1017, %r789, 1;
	setp.ne.s32 	%p42, %r1017, 5;
	@%p42 bra 	$L__BB4_42;
	st.local.u32 	[%rd1+4], %r936;
	st.local.v2.u32 	[%rd1+8], {%r1027, %r1026};
	st.local.v2.u32 	[%rd1+16], {%r1025, %r932};
	setp.ne.s64 	%p43, %rd4, 3;
	@%p43 bra 	$L__BB4_115;
	mov.b32 	%r932, 0;
	mov.u32 	%r1117, %r932;
	mov.u32 	%r1118, %r932;
	mov.u32 	%r1119, %r932;
	mov.u32 	%r936, %r932;
	mov.u32 	%r1109, %r932;
$L__BB4_79:
	mul.wide.u32 	%rd22, %r1109, 4;
	add.s64 	%rd23, %rd1, %rd22;
	ld.local.u32 	%r366, [%rd23+4];
	shl.b32 	%r367, %r1109, 5;
	mov.b32 	%r1115, 0;
$L__BB4_80:
	.pragma "nounroll";
	shr.u32 	%r792, %r366, %r1115;
	and.b32  	%r793, %r792, 1;
	setp.eq.b32 	%p44, %r793, 1;
	not.pred 	%p45, %p44;
	add.s32 	%r794, %r367, %r1115;
	mul.lo.s32 	%r795, %r794, 5;
	mul.wide.u32 	%rd24, %r795, 4;
	add.s64 	%rd8, %rd5, %rd24;
	@%p45 bra 	$L__BB4_82;
	ld.global.nc.u32 	%r796, [%rd8];
	xor.b32  	%r936, %r936, %r796;
	ld.global.nc.u32 	%r797, [%rd8+4];
	xor.b32  	%r1119, %r1119, %r797;
	ld.global.nc.u32 	%r798, [%rd8+8];
	xor.b32  	%r1118, %r1118, %r798;
	ld.global.nc.u32 	%r799, [%rd8+12];
	xor.b32  	%r1117, %r1117, %r799;
	ld.global.nc.u32 	%r800, [%rd8+16];
	xor.b32  	%r932, %r932, %r800;
$L__BB4_82:
	and.b32  	%r802, %r792, 2;
	setp.eq.s32 	%p46, %r802, 0;
	@%p46 bra 	$L__BB4_84;
	ld.global.nc.u32 	%r803, [%rd8+20];
	xor.b32  	%r936, %r936, %r803;
	ld.global.nc.u32 	%r804, [%rd8+24];
	xor.b32  	%r1119, %r1119, %r804;
	ld.global.nc.u32 	%r805, [%rd8+28];
	xor.b32  	%r1118, %r1118, %r805;
	ld.global.nc.u32 	%r806, [%rd8+32];
	xor.b32  	%r1117, %r1117, %r806;
	ld.global.nc.u32 	%r807, [%rd8+36];
	xor.b32  	%r932, %r932, %r807;
$L__BB4_84:
	and.b32  	%r809, %r792, 4;
	setp.eq.s32 	%p47, %r809, 0;
	@%p47 bra 	$L__BB4_86;
	ld.global.nc.u32 	%r810, [%rd8+40];
	xor.b32  	%r936, %r936, %r810;
	ld.global.nc.u32 	%r811, [%rd8+44];
	xor.b32  	%r1119, %r1119, %r811;
	ld.global.nc.u32 	%r812, [%rd8+48];
	xor.b32  	%r1118, %r1118, %r812;
	ld.global.nc.u32 	%r813, [%rd8+52];
	xor.b32  	%r1117, %r1117, %r813;
	ld.global.nc.u32 	%r814, [%rd8+56];
	xor.b32  	%r932, %r932, %r814;
$L__BB4_86:
	and.b32  	%r816, %r792, 8;
	setp.eq.s32 	%p48, %r816, 0;
	@%p48 bra 	$L__BB4_88;
	ld.global.nc.u32 	%r817, [%rd8+60];
	xor.b32  	%r936, %r936, %r817;
	ld.global.nc.u32 	%r818, [%rd8+64];
	xor.b32  	%r1119, %r1119, %r818;
	ld.global.nc.u32 	%r819, [%rd8+68];
	xor.b32  	%r1118, %r1118, %r819;
	ld.global.nc.u32 	%r820, [%rd8+72];
	xor.b32  	%r1117, %r1117, %r820;
	ld.global.nc.u32 	%r821, [%rd8+76];
	xor.b32  	%r932, %r932, %r821;
$L__BB4_88:
	and.b32  	%r823, %r792, 16;
	setp.eq.s32 	%p49, %r823, 0;
	@%p49 bra 	$L__BB4_90;
	ld.global.nc.u32 	%r824, [%rd8+80];
	xor.b32  	%r936, %r936, %r824;
	ld.global.nc.u32 	%r825, [%rd8+84];
	xor.b32  	%r1119, %r1119, %r825;
	ld.global.nc.u32 	%r826, [%rd8+88];
	xor.b32  	%r1118, %r1118, %r826;
	ld.global.nc.u32 	%r827, [%rd8+92];
	xor.b32  	%r1117, %r1117, %r827;
	ld.global.nc.u32 	%r828, [%rd8+96];
	xor.b32  	%r932, %r932, %r828;
$L__BB4_90:
	and.b32  	%r830, %r792, 32;
	setp.eq.s32 	%p50, %r830, 0;
	@%p50 bra 	$L__BB4_92;
	ld.global.nc.u32 	%r831, [%rd8+100];
	xor.b32  	%r936, %r936, %r831;
	ld.global.nc.u32 	%r832, [%rd8+104];
	xor.b32  	%r1119, %r1119, %r832;
	ld.global.nc.u32 	%r833, [%rd8+108];
	xor.b32  	%r1118, %r1118, %r833;
	ld.global.nc.u32 	%r834, [%rd8+112];
	xor.b32  	%r1117, %r1117, %r834;
	ld.global.nc.u32 	%r835, [%rd8+116];
	xor.b32  	%r932, %r932, %r835;
$L__BB4_92:
	and.b32  	%r837, %r792, 64;
	setp.eq.s32 	%p51, %r837, 0;
	@%p51 bra 	$L__BB4_94;
	ld.global.nc.u32 	%r838, [%rd8+120];
	xor.b32  	%r936, %r936, %r838;
	ld.global.nc.u32 	%r839, [%rd8+124];
	xor.b32  	%r1119, %r1119, %r839;
	ld.global.nc.u32 	%r840, [%rd8+128];
	xor.b32  	%r1118, %r1118, %r840;
	ld.global.nc.u32 	%r841, [%rd8+132];
	xor.b32  	%r1117, %r1117, %r841;
	ld.global.nc.u32 	%r842, [%rd8+136];
	xor.b32  	%r932, %r932, %r842;
$L__BB4_94:
	and.b32  	%r844, %r792, 128;
	setp.eq.s32 	%p52, %r844, 0;
	@%p52 bra 	$L__BB4_96;
	ld.global.nc.u32 	%r845, [%rd8+140];
	xor.b32  	%r936, %r936, %r845;
	ld.global.nc.u32 	%r846, [%rd8+144];
	xor.b32  	%r1119, %r1119, %r846;
	ld.global.nc.u32 	%r847, [%rd8+148];
	xor.b32  	%r1118, %r1118, %r847;
	ld.global.nc.u32 	%r848, [%rd8+152];
	xor.b32  	%r1117, %r1117, %r848;
	ld.global.nc.u32 	%r849, [%rd8+156];
	xor.b32  	%r932, %r932, %r849;
$L__BB4_96:
	and.b32  	%r851, %r792, 256;
	setp.eq.s32 	%p53, %r851, 0;
	@%p53 bra 	$L__BB4_98;
	ld.global.nc.u32 	%r852, [%rd8+160];
	xor.b32  	%r936, %r936, %r852;
	ld.global.nc.u32 	%r853, [%rd8+164];
	xor.b32  	%r1119, %r1119, %r853;
	ld.global.nc.u32 	%r854, [%rd8+168];
	xor.b32  	%r1118, %r1118, %r854;
	ld.global.nc.u32 	%r855, [%rd8+172];
	xor.b32  	%r1117, %r1117, %r855;
	ld.global.nc.u32 	%r856, [%rd8+176];
	xor.b32  	%r932, %r932, %r856;
$L__BB4_98:
	and.b32  	%r858, %r792, 512;
	setp.eq.s32 	%p54, %r858, 0;
	@%p54 bra 	$L__BB4_100;
	ld.global.nc.u32 	%r859, [%rd8+180];
	xor.b32  	%r936, %r936, %r859;
	ld.global.nc.u32 	%r860, [%rd8+184];
	xor.b32  	%r1119, %r1119, %r860;
	ld.global.nc.u32 	%r861, [%rd8+188];
	xor.b32  	%r1118, %r1118, %r861;
	ld.global.nc.u32 	%r862, [%rd8+192];
	xor.b32  	%r1117, %r1117, %r862;
	ld.global.nc.u32 	%r863, [%rd8+196];
	xor.b32  	%r932, %r932, %r863;
$L__BB4_100:
	and.b32  	%r865, %r792, 1024;
	setp.eq.s32 	%p55, %r865, 0;
	@%p55 bra 	$L__BB4_102;
	ld.global.nc.u32 	%r866, [%rd8+200];
	xor.b32  	%r936, %r936, %r866;
	ld.global.nc.u32 	%r867, [%rd8+204];
	xor.b32  	%r1119, %r1119, %r867;
	ld.global.nc.u32 	%r868, [%rd8+208];
	xor.b32  	%r1118, %r1118, %r868;
	ld.global.nc.u32 	%r869, [%rd8+212];
	xor.b32  	%r1117, %r1117, %r869;
	ld.global.nc.u32 	%r870, [%rd8+216];
	xor.b32  	%r932, %r932, %r870;
$L__BB4_102:
	and.b32  	%r872, %r792, 2048;
	setp.eq.s32 	%p56, %r872, 0;
	@%p56 bra 	$L__BB4_104;
	ld.global.nc.u32 	%r873, [%rd8+220];
	xor.b32  	%r936, %r936, %r873;
	ld.global.nc.u32 	%r874, [%rd8+224];
	xor.b32  	%r1119, %r1119, %r874;
	ld.global.nc.u32 	%r875, [%rd8+228];
	xor.b32  	%r1118, %r1118, %r875;
	ld.global.nc.u32 	%r876, [%rd8+232];
	xor.b32  	%r1117, %r1117, %r876;
	ld.global.nc.u32 	%r877, [%rd8+236];
	xor.b32  	%r932, %r932, %r877;
$L__BB4_104:
	and.b32  	%r879, %r792, 4096;
	setp.eq.s32 	%p57, %r879, 0;
	@%p57 bra 	$L__BB4_106;
	ld.global.nc.u32 	%r880, [%rd8+240];
	xor.b32  	%r936, %r936, %r880;
	ld.global.nc.u32 	%r881, [%rd8+244];
	xor.b32  	%r1119, %r1119, %r881;
	ld.global.nc.u32 	%r882, [%rd8+248];
	xor.b32  	%r1118, %r1118, %r882;
	ld.global.nc.u32 	%r883, [%rd8+252];
	xor.b32  	%r1117, %r1117, %r883;
	ld.global.nc.u32 	%r884, [%rd8+256];
	xor.b32  	%r932, %r932, %r884;
$L__BB4_106:
	and.b32  	%r886, %r792, 8192;
	setp.eq.s32 	%p58, %r886, 0;
	@%p58 bra 	$L__BB4_108;
	ld.global.nc.u32 	%r887, [%rd8+260];
	xor.b32  	%r936, %r936, %r887;
	ld.global.nc.u32 	%r888, [%rd8+264];
	xor.b32  	%r1119, %r1119, %r888;
	ld.global.nc.u32 	%r889, [%rd8+268];
	xor.b32  	%r1118, %r1118, %r889;
	ld.global.nc.u32 	%r890, [%rd8+272];
	xor.b32  	%r1117, %r1117, %r890;
	ld.global.nc.u32 	%r891, [%rd8+276];
	xor.b32  	%r932, %r932, %r891;
$L__BB4_108:
	and.b32  	%r893, %r792, 16384;
	setp.eq.s32 	%p59, %r893, 0;
	@%p59 bra 	$L__BB4_110;
	ld.global.nc.u32 	%r894, [%rd8+280];
	xor.b32  	%r936, %r936, %r894;
	ld.global.nc.u32 	%r895, [%rd8+284];
	xor.b32  	%r1119, %r1119, %r895;
	ld.global.nc.u32 	%r896, [%rd8+288];
	xor.b32  	%r1118, %r1118, %r896;
	ld.global.nc.u32 	%r897, [%rd8+292];
	xor.b32  	%r1117, %r1117, %r897;
	ld.global.nc.u32 	%r898, [%rd8+296];
	xor.b32  	%r932, %r932, %r898;
$L__BB4_110:
	and.b32  	%r900, %r792, 32768;
	setp.eq.s32 	%p60, %r900, 0;
	@%p60 bra 	$L__BB4_112;
	ld.global.nc.u32 	%r901, [%rd8+300];
	xor.b32  	%r936, %r936, %r901;
	ld.global.nc.u32 	%r902, [%rd8+304];
	xor.b32  	%r1119, %r1119, %r902;
	ld.global.nc.u32 	%r903, [%rd8+308];
	xor.b32  	%r1118, %r1118, %r903;
	ld.global.nc.u32 	%r904, [%rd8+312];
	xor.b32  	%r1117, %r1117, %r904;
	ld.global.nc.u32 	%r905, [%rd8+316];
	xor.b32  	%r932, %r932, %r905;
$L__BB4_112:
	add.s32 	%r1115, %r1115, 16;
	setp.ne.s32 	%p61, %r1115, 32;
	@%p61 bra 	$L__BB4_80;
	mad.lo.s32 	%r906, %r1109, -31, %r367;
	add.s32 	%r1109, %r906, 1;
	setp.ne.s32 	%p62, %r1109, 5;
	@%p62 bra 	$L__BB4_79;
	st.local.u32 	[%rd1+4], %r936;
	st.local.v2.u32 	[%rd1+8], {%r1119, %r1118};
	st.local.v2.u32 	[%rd1+16], {%r1117, %r932};
$L__BB4_115:
	shr.u64 	%rd30, %rd3, 2;
	add.s32 	%r919, %r919, 1;
	setp.gt.u64 	%p63, %rd3, 3;
	@%p63 bra 	$L__BB4_3;
$L__BB4_116:
	shr.u32 	%r907, %r936, 2;
	xor.b32  	%r908, %r907, %r936;
	shl.b32 	%r909, %r932, 4;
	shl.b32 	%r910, %r908, 1;
	xor.b32  	%r911, %r910, %r909;
	xor.b32  	%r912, %r911, %r908;
	xor.b32  	%r913, %r912, %r932;
	add.s32 	%r914, %r2, %r913;
	add.s32 	%r915, %r914, 362437;
	cvt.rn.f32.u32 	%f1, %r915;
	fma.rn.f32 	%f2, %f1, 0f2F800000, 0f2F000000;
	fma.rn.f32 	%f3, %f2, 0f3D4CCCCD, 0f00000000;
	cvta.to.global.u64 	%rd25, %rd10;
	shl.b64 	%rd26, %rd2, 2;
	add.s64 	%rd27, %rd25, %rd26;
	st.global.f32 	[%rd27], %f3;
	cvta.to.global.u64 	%rd28, %rd11;
	add.s64 	%rd29, %rd28, %rd26;
	mov.b32 	%r916, 0;
	st.global.u32 	[%rd29], %r916;
$L__BB4_117:
	ret;

}
	// .globl	compute_q_values
.visible .entry compute_q_values(
	.param .u64 .ptr .align 1 compute_q_values_param_0,
	.param .u64 .ptr .align 1 compute_q_values_param_1,
	.param .u64 .ptr .align 1 compute_q_values_param_2,
	.param .u32 compute_q_values_param_3,
	.param .u32 compute_q_values_param_4
)
{
	.reg .pred 	%p<11>;
	.reg .b32 	%r<38>;
	.reg .b32 	%f<112>;
	.reg .b64 	%rd<31>;

	ld.param.u64 	%rd11, [compute_q_values_param_0];
	ld.param.u64 	%rd12, [compute_q_values_param_1];
	ld.param.u64 	%rd10, [compute_q_values_param_2];
	ld.param.u32 	%r23, [compute_q_values_param_3];
	ld.param.u32 	%r24, [compute_q_values_param_4];
	cvta.to.global.u64 	%rd1, %rd11;
	cvta.to.global.u64 	%rd2, %rd12;
	mov.u32 	%r25, %ctaid.x;
	mov.u32 	%r26, %ntid.x;
	mov.u32 	%r27, %tid.x;
	mad.lo.s32 	%r1, %r25, %r26, %r27;
	setp.ge.s32 	%p1, %r1, %r24;
	@%p1 bra 	$L__BB5_15;
	setp.lt.s32 	%p2, %r23, 1;
	mov.f32 	%f111, 0f00000000;
	@%p2 bra 	$L__BB5_14;
	mul.lo.s32 	%r2, %r23, %r1;
	and.b32  	%r3, %r23, 15;
	setp.lt.u32 	%p3, %r23, 16;
	mov.f32 	%f111, 0f00000000;
	mov.b32 	%r34, 0;
	@%p3 bra 	$L__BB5_5;
	and.b32  	%r34, %r23, 2147483632;
	neg.s32 	%r32, %r34;
	add.s64 	%rd3, %rd2, 32;
	add.s64 	%rd29, %rd1, 32;
	mov.f32 	%f111, 0f00000000;
	mov.u32 	%r31, %r2;
$L__BB5_4:
	.pragma "nounroll";
	mul.wide.s32 	%rd13, %r31, 4;
	add.s64 	%rd14, %rd3, %rd13;
	ld.global.nc.f32 	%f18, [%rd14+-32];
	ld.global.nc.f32 	%f19, [%rd29+-32];
	fma.rn.f32 	%f20, %f18, %f19, %f111;
	ld.global.nc.f32 	%f21, [%rd14+-28];
	ld.global.nc.f32 	%f22, [%rd29+-28];
	fma.rn.f32 	%f23, %f21, %f22, %f20;
	ld.global.nc.f32 	%f24, [%rd14+-24];
	ld.global.nc.f32 	%f25, [%rd29+-24];
	fma.rn.f32 	%f26, %f24, %f25, %f23;
	ld.global.nc.f32 	%f27, [%rd14+-20];
	ld.global.nc.f32 	%f28, [%rd29+-20];
	fma.rn.f32 	%f29, %f27, %f28, %f26;
	ld.global.nc.f32 	%f30, [%rd14+-16];
	ld.global.nc.f32 	%f31, [%rd29+-16];
	fma.rn.f32 	%f32, %f30, %f31, %f29;
	ld.global.nc.f32 	%f33, [%rd14+-12];
	ld.global.nc.f32 	%f34, [%rd29+-12];
	fma.rn.f32 	%f35, %f33, %f34, %f32;
	ld.global.nc.f32 	%f36, [%rd14+-8];
	ld.global.nc.f32 	%f37, [%rd29+-8];
	fma.rn.f32 	%f38, %f36, %f37, %f35;
	ld.global.nc.f32 	%f39, [%rd14+-4];
	ld.global.nc.f32 	%f40, [%rd29+-4];
	fma.rn.f32 	%f41, %f39, %f40, %f38;
	ld.global.nc.f32 	%f42, [%rd14];
	ld.global.nc.f32 	%f43, [%rd29];
	fma.rn.f32 	%f44, %f42, %f43, %f41;
	ld.global.nc.f32 	%f45, [%rd14+4];
	ld.global.nc.f32 	%f46, [%rd29+4];
	fma.rn.f32 	%f47, %f45, %f46, %f44;
	ld.global.nc.f32 	%f48, [%rd14+8];
	ld.global.nc.f32 	%f49, [%rd29+8];
	fma.rn.f32 	%f50, %f48, %f49, %f47;
	ld.global.nc.f32 	%f51, [%rd14+12];
	ld.global.nc.f32 	%f52, [%rd29+12];
	fma.rn.f32 	%f53, %f51, %f52, %f50;
	ld.global.nc.f32 	%f54, [%rd14+16];
	ld.global.nc.f32 	%f55, [%rd29+16];
	fma.rn.f32 	%f56, %f54, %f55, %f53;
	ld.global.nc.f32 	%f57, [%rd14+20];
	ld.global.nc.f32 	%f58, [%rd29+20];
	fma.rn.f32 	%f59, %f57, %f58, %f56;
	ld.global.nc.f32 	%f60, [%rd14+24];
	ld.global.nc.f32 	%f61, [%rd29+24];
	fma.rn.f32 	%f62, %f60, %f61, %f59;
	ld.global.nc.f32 	%f63, [%rd14+28];
	ld.global.nc.f32 	%f64, [%rd29+28];
	fma.rn.f32 	%f111, %f63, %f64, %f62;
	add.s32 	%r32, %r32, 16;
	add.s32 	%r31, %r31, 16;
	add.s64 	%rd29, %rd29, 64;
	setp.ne.s32 	%p4, %r32, 0;
	@%p4 bra 	$L__BB5_4;
$L__BB5_5:
	setp.eq.s32 	%p5, %r3, 0;
	@%p5 bra 	$L__BB5_14;
	and.b32  	%r11, %r23, 7;
	setp.lt.u32 	%p6, %r3, 8;
	@%p6 bra 	$L__BB5_8;
	add.s32 	%r29, %r34, %r2;
	mul.wide.s32 	%rd15, %r29, 4;
	add.s64 	%rd16, %rd2, %rd15;
	ld.global.nc.f32 	%f66, [%rd16];
	mul.wide.u32 	%rd17, %r34, 4;
	add.s64 	%rd18, %rd1, %rd17;
	ld.global.nc.f32 	%f67, [%rd18];
	fma.rn.f32 	%f68, %f66, %f67, %f111;
	ld.global.nc.f32 	%f69, [%rd16+4];
	ld.global.nc.f32 	%f70, [%rd18+4];
	fma.rn.f32 	%f71, %f69, %f70, %f68;
	ld.global.nc.f32 	%f72, [%rd16+8];
	ld.global.nc.f32 	%f73, [%rd18+8];
	fma.rn.f32 	%f74, %f72, %f73, %f71;
	ld.global.nc.f32 	%f75, [%rd16+12];
	ld.global.nc.f32 	%f76, [%rd18+12];
	fma.rn.f32 	%f77, %f75, %f76, %f74;
	ld.global.nc.f32 	%f78, [%rd16+16];
	ld.global.nc.f32 	%f79, [%rd18+16];
	fma.rn.f32 	%f80, %f78, %f79, %f77;
	ld.global.nc.f32 	%f81, [%rd16+20];
	ld.global.nc.f32 	%f82, [%rd18+20];
	fma.rn.f32 	%f83, %f81, %f82, %f80;
	ld.global.nc.f32 	%f84, [%rd16+24];
	ld.global.nc.f32 	%f85, [%rd18+24];
	fma.rn.f32 	%f86, %f84, %f85, %f83;
	ld.global.nc.f32 	%f87, [%rd16+28];
	ld.global.nc.f32 	%f88, [%rd18+28];
	fma.rn.f32 	%f111, %f87, %f88, %f86;
	add.s32 	%r34, %r34, 8;
$L__BB5_8:
	setp.eq.s32 	%p7, %r11, 0;
	@%p7 bra 	$L__BB5_14;
	and.b32  	%r14, %r23, 3;
	setp.lt.u32 	%p8, %r11, 4;
	@%p8 bra 	$L__BB5_11;
	add.s32 	%r30, %r34, %r2;
	mul.wide.s32 	%rd19, %r30, 4;
	add.s64 	%rd20, %rd2, %rd19;
	ld.global.nc.f32 	%f90, [%rd20];
	mul.wide.u32 	%rd21, %r34, 4;
	add.s64 	%rd22, %rd1, %rd21;
	ld.global.nc.f32 	%f91, [%rd22];
	fma.rn.f32 	%f92, %f90, %f91, %f111;
	ld.global.nc.f32 	%f93, [%rd20+4];
	ld.global.nc.f32 	%f94, [%rd22+4];
	fma.rn.f32 	%f95, %f93, %f94, %f92;
	ld.global.nc.f32 	%f96, [%rd20+8];
	ld.global.nc.f32 	%f97, [%rd22+8];
	fma.rn.f32 	%f98, %f96, %f97, %f95;
	ld.global.nc.f32 	%f99, [%rd20+12];
	ld.global.nc.f32 	%f100, [%rd22+12];
	fma.rn.f32 	%f111, %f99, %f100, %f98;
	add.s32 	%r34, %r34, 4;
$L__BB5_11:
	setp.eq.s32 	%p9, %r14, 0;
	@%p9 bra 	$L__BB5_14;
	mul.wide.u32 	%rd23, %r34, 4;
	add.s64 	%rd30, %rd1, %rd23;
	add.s32 	%r37, %r34, %r2;
	neg.s32 	%r36, %r14;
$L__BB5_13:
	.pragma "nounroll";
	mul.wide.s32 	%rd24, %r37, 4;
	add.s64 	%rd25, %rd2, %rd24;
	ld.global.nc.f32 	%f101, [%rd25];
	ld.global.nc.f32 	%f102, [%rd30];
	fma.rn.f32 	%f111, %f101, %f102, %f111;
	add.s64 	%rd30, %rd30, 4;
	add.s32 	%r37, %r37, 1;
	add.s32 	%r36, %r36, 1;
	setp.ne.s32 	%p10, %r36, 0;
	@%p10 bra 	$L__BB5_13;
$L__BB5_14:
	cvta.to.global.u64 	%rd26, %rd10;
	mul.wide.s32 	%rd27, %r1, 4;
	add.s64 	%rd28, %rd26, %rd27;
	st.global.f32 	[%rd28], %f111;
$L__BB5_15:
	ret;

}


// ===== COMPILED SASS (sm_100) =====

	.target	sm_100

	.elftype	@"ET_EXEC"


//--------------------- .note.nv.tkinfo           --------------------------
	.section	.note.nv.tkinfo,"",@"SHT_NOTE"
	.sectionflags	@"SHF_NOTE_NV_TKINFO"
	.tkinfo
        /*0018*/ 	.word	0x00000002
        /*0030*/ 	.string	""
        /*0030*/ 	.string	"ptxas"
        /*0030*/ 	.string	"Cuda compilation tools, release 13.0, V13.0.88"
        /*0030*/ 	.string	"Build cuda_13.0.r13.0/compiler.36424714_0"
        /*0030*/ 	.string	"-arch sm_100 -m 64 "



//--------------------- .note.nv.cuinfo           --------------------------
	.section	.note.nv.cuinfo,"",@"SHT_NOTE"
	.sectionflags	@"SHF_NOTE_NV_CUINFO"
        /*0018*/ 	.short	0x0002
        /*001a*/ 	.short	0x0064
        /*001c*/ 	.short	0x0082
	.zero		2


//--------------------- .nv.info                  --------------------------
	.section	.nv.info,"",@"SHT_CUDA_INFO"
	.align	4


	//----- nvinfo : EIATTR_REGCOUNT
	.align		4
        /*0000*/ 	.byte	0x04, 0x2f
        /*0002*/ 	.short	(.L_10 - .L_9)
	.align		4
.L_9:
        /*0004*/ 	.word	index@(init_snn_reservoir)
        /*0008*/ 	.word	0x0000001f


	//----- nvinfo : EIATTR_FRAME_SIZE
	.align		4
.L_10:
        /*000c*/ 	.byte	0x04, 0x11
        /*000e*/ 	.short	(.L_12 - .L_11)
	.align		4
.L_11:
        /*0010*/ 	.word	index@($__internal_2_$__cuda_sm3x_div_rn_noftz_f32_slowpath)
        /*0014*/ 	.word	0x00000030


	//----- nvinfo : EIATTR_FRAME_SIZE
	.align		4
.L_12:
        /*0018*/ 	.byte	0x04, 0x11
        /*001a*/ 	.short	(.L_14 - .L_13)
	.align		4
.L_13:
        /*001c*/ 	.word	index@($__internal_1_$__cuda_sm20_sqrt_rn_f32_slowpath)
        /*0020*/ 	.word	0x00000030


	//----- nvinfo : EIATTR_FRAME_SIZE
	.align		4
.L_14:
        /*0024*/ 	.byte	0x04, 0x11
        /*0026*/ 	.short	(.L_16 - .L_15)
	.align		4
.L_15:
        /*0028*/ 	.word	index@(init_snn_reservoir)
        /*002c*/ 	.word	0x00000030


	//----- nvinfo : EIATTR_REGCOUNT
	.align		4
.L_16:
        /*0030*/ 	.byte	0x04, 0x2f
        /*0032*/ 	.short	(.L_18 - .L_17)
	.align		4
.L_17:
        /*0034*/ 	.word	index@(lif_step)
        /*0038*/ 	.word	0x00000020


	//----- nvinfo : EIATTR_FRAME_SIZE
	.align		4
.L_18:
        /*003c*/ 	.byte	0x04, 0x11
        /*003e*/ 	.short	(.L_20 - .L_19)
	.align		4
.L_19:
        /*0040*/ 	.word	index@(lif_step)
        /*0044*/ 	.word	0x00000000


	//----- nvinfo : EIATTR_REGCOUNT
	.align		4
.L_20:
        /*0048*/ 	.byte	0x04, 0x2f
        /*004a*/ 	.short	(.L_22 - .L_21)
	.align		4
.L_21:
        /*004c*/ 	.word	index@(lif_multistep)
        /*0050*/ 	.word	0x00000020


	//----- nvinfo : EIATTR_FRAME_SIZE
	.align		4
.L_22:
        /*0054*/ 	.byte	0x04, 0x11
        /*0056*/ 	.short	(.L_24 - .L_23)
	.align		4
.L_23:
        /*0058*/ 	.word	index@($__internal_0_$__cuda_sm20_rcp_rn_f32_slowpath)
        /*005c*/ 	.word	0x00000000


	//----- nvinfo : EIATTR_FRAME_SIZE
	.align		4
.L_24:
        /*0060*/ 	.byte	0x04, 0x11
        /*0062*/ 	.short	(.L_26 - .L_25)
	.align		4
.L_25:
        /*0064*/ 	.word	index@(lif_multistep)
        /*0068*/ 	.word	0x00000000


	//----- nvinfo : EIATTR_REGCOUNT
	.align		4
.L_26:
        /*006c*/ 	.byte	0x04, 0x2f
        /*006e*/ 	.short	(.L_28 - .L_27)
	.align		4
.L_27:
        /*0070*/ 	.word	index@(extract_state)
        /*0074*/ 	.word	0x0000000a


	//----- nvinfo : EIATTR_FRAME_SIZE
	.align		4
.L_28:
        /*0078*/ 	.byte	0x04, 0x11
        /*007a*/ 	.short	(.L_30 - .L_29)
	.align		4
.L_29:
        /*007c*/ 	.word	index@(extract_state)
        /*0080*/ 	.word	0x00000000


	//----- nvinfo : EIATTR_REGCOUNT
	.align		4
.L_30:
        /*0084*/ 	.byte	0x04, 0x2f
        /*0086*/ 	.short	(.L_32 - .L_31)
	.align		4
.L_31:
        /*0088*/ 	.word	index@(reset_state)
        /*008c*/ 	.word	0x0000001f


	//----- nvinfo : EIATTR_FRAME_SIZE
	.align		4
.L_32:
        /*0090*/ 	.byte	0x04, 0x11
        /*0092*/ 	.short	(.L_34 - .L_33)
	.align		4
.L_33:
        /*0094*/ 	.word	index@(reset_state)
        /*0098*/ 	.word	0x00000030


	//----- nvinfo : EIATTR_REGCOUNT
	.align		4
.L_34:
        /*009c*/ 	.byte	0x04, 0x2f
        /*009e*/ 	.short	(.L_36 - .L_35)
	.align		4
.L_35:
        /*00a0*/ 	.word	index@(compute_q_values)
        /*00a4*/ 	.word	0x0000001e


	//----- nvinfo : EIATTR_FRAME_SIZE
	.align		4
.L_36:
        /*00a8*/ 	.byte	0x04, 0x11
        /*00aa*/ 	.short	(.L_38 - .L_37)
	.align		4
.L_37:
        /*00ac*/ 	.word	index@(compute_q_values)
        /*00b0*/ 	.word	0x00000000


	//----- nvinfo : EIATTR_MIN_STACK_SIZE
	.align		4
.L_38:
        /*00b4*/ 	.byte	0x04, 0x12
        /*00b6*/ 	.short	(.L_40 - .L_39)
	.align		4
.L_39:
        /*00b8*/ 	.word	index@(compute_q_values)
        /*00bc*/ 	.word	0x00000000


	//----- nvinfo : EIATTR_MIN_STACK_SIZE
	.align		4
.L_40:
        /*00c0*/ 	.byte	0x04, 0x12
        /*00c2*/ 	.short	(.L_42 - .L_41)
	.align		4
.L_41:
        /*00c4*/ 	.word	index@(reset_state)
        /*00c8*/ 	.word	0x00000030


	//----- nvinfo : EIATTR_MIN_STACK_SIZE
	.align		4
.L_42:
        /*00cc*/ 	.byte	0x04, 0x12
        /*00ce*/ 	.short	(.L_44 - .L_43)
	.align		4
.L_43:
        /*00d0*/ 	.word	index@(extract_state)
        /*00d4*/ 	.word	0x00000000


	//----- nvinfo : EIATTR_MIN_STACK_SIZE
	.align		4
.L_44:
        /*00d8*/ 	.byte	0x04, 0x12
        /*00da*/ 	.short	(.L_46 - .L_45)
	.align		4
.L_45:
        /*00dc*/ 	.word	index@(lif_multistep)
        /*00e0*/ 	.word	0x00000000


	//----- nvinfo : EIATTR_MIN_STACK_SIZE
	.align		4
.L_46:
        /*00e4*/ 	.byte	0x04, 0x12
        /*00e6*/ 	.short	(.L_48 - .L_47)
	.align		4
.L_47:
        /*00e8*/ 	.word	index@(lif_step)
        /*00ec*/ 	.word	0x00000000


	//----- nvinfo : EIATTR_MIN_STACK_SIZE
	.align		4
.L_48:
        /*00f0*/ 	.byte	0x04, 0x12
        /*00f2*/ 	.short	(.L_50 - .L_49)
	.align		4
.L_49:
        /*00f4*/ 	.word	index@(init_snn_reservoir)
        /*00f8*/ 	.word	0x00000030
.L_50:


//--------------------- .nv.compat                --------------------------
	.section	.nv.compat,"",@"SHT_CUDA_COMPAT_INFO"
	.align	4
        /*0000*/ 	.byte	0x02, 0x09, 0x00, 0x00, 0x02, 0x02, 0x01, 0x00, 0x02, 0x05, 0x05, 0x00, 0x03, 0x07, 0x01, 0x01
        /*0010*/ 	.byte	0x02, 0x03, 0x00, 0x00, 0x02, 0x06, 0x01, 0x00, 0x04, 0x0b, 0x08, 0x00, 0x01, 0x00, 0x00, 0x00
        /*0020*/ 	.byte	0x00, 0x00, 0x00, 0x00


//--------------------- .nv.info.compute_q_values --------------------------
	.section	.nv.info.compute_q_values,"",@"SHT_CUDA_INFO"
	.sectionflags	@""
	.align	4


	//----- nvinfo : EIATTR_CUDA_API_VERSION
	.align		4
        /*0000*/ 	.byte	0x04, 0x37
        /*0002*/ 	.short	(.L_52 - .L_51)
.L_51:
        /*0004*/ 	.word	0x00000082


	//----- nvinfo : EIATTR_KPARAM_INFO
	.align		4
.L_52:
        /*0008*/ 	.byte	0x04, 0x17
        /*000a*/ 	.short	(.L_54 - .L_53)
.L_53:
        /*000c*/ 	.word	0x00000000
        /*0010*/ 	.short	0x0004
        /*0012*/ 	.short	0x001c
        /*0014*/ 	.byte	0x00, 0xf0, 0x11, 0x00


	//----- nvinfo : EIATTR_KPARAM_INFO
	.align		4
.L_54:
        /*0018*/ 	.byte	0x04, 0x17
        /*001a*/ 	.short	(.L_56 - .L_55)
.L_55:
        /*001c*/ 	.word	0x00000000
        /*0020*/ 	.short	0x0003
        /*0022*/ 	.short	0x0018
        /*0024*/ 	.byte	0x00, 0xf0, 0x11, 0x00


	//----- nvinfo : EIATTR_KPARAM_INFO
	.align		4
.L_56:
        /*0028*/ 	.byte	0x04, 0x17
        /*002a*/ 	.short	(.L_58 - .L_57)
.L_57:
        /*002c*/ 	.word	0x00000000
        /*0030*/ 	.short	0x0002
        /*0032*/ 	.short	0x0010
        /*0034*/ 	.byte	0x00, 0xf5, 0x21, 0x00


	//----- nvinfo : EIATTR_KPARAM_INFO
	.align		4
.L_58:
        /*0038*/ 	.byte	0x04, 0x17
        /*003a*/ 	.short	(.L_60 - .L_59)
.L_59:
        /*003c*/ 	.word	0x00000000
        /*0040*/ 	.short	0x0001
        /*0042*/ 	.short	0x0008
        /*0044*/ 	.byte	0x00, 0xf5, 0x21, 0x00


	//----- nvinfo : EIATTR_KPARAM_INFO
	.align		4
.L_60:
        /*0048*/ 	.byte	0x04, 0x17
        /*004a*/ 	.short	(.L_62 - .L_61)
.L_61:
        /*004c*/ 	.word	0x00000000
        /*0050*/ 	.short	0x0000
        /*0052*/ 	.short	0x0000
        /*0054*/ 	.byte	0x00, 0xf5, 0x21, 0x00


	//----- nvinfo : EIATTR_SPARSE_MMA_MASK
	.align		4
.L_62:
        /*0058*/ 	.byte	0x03, 0x50
        /*005a*/ 	.short	0x0000


	//----- nvinfo : EIATTR_MAXREG_COUNT
	.align		4
        /*005c*/ 	.byte	0x03, 0x1b
        /*005e*/ 	.short	0x00ff


	//----- nvinfo : EIATTR_MERCURY_ISA_VERSION
	.align		4
        /*0060*/ 	.byte	0x03, 0x5f
        /*0062*/ 	.short	0x0101


	//----- nvinfo : EIATTR_VRC_CTA_INIT_COUNT
	.align		4
        /*0064*/ 	.byte	0x02, 0x4a
	.zero		1
	.zero		1


	//----- nvinfo : EIATTR_EXIT_INSTR_OFFSETS
	.align		4
        /*0068*/ 	.byte	0x04, 0x1c
        /*006a*/ 	.short	(.L_64 - .L_63)


	//   ....[0]....
.L_63:
        /*006c*/ 	.word	0x00000070


	//   ....[1]....
        /*0070*/ 	.word	0x00000a90


	//----- nvinfo : EIATTR_CBANK_PARAM_SIZE
	.align		4
.L_64:
        /*0074*/ 	.byte	0x03, 0x19
        /*0076*/ 	.short	0x0020


	//----- nvinfo : EIATTR_PARAM_CBANK
	.align		4
        /*0078*/ 	.byte	0x04, 0x0a
        /*007a*/ 	.short	(.L_66 - .L_65)
	.align		4
.L_65:
        /*007c*/ 	.word	index@(.nv.constant0.compute_q_values)
        /*0080*/ 	.short	0x0380
        /*0082*/ 	.short	0x0020


	//----- nvinfo : EIATTR_SW_WAR
	.align		4
.L_66:
        /*0084*/ 	.byte	0x04, 0x36
        /*0086*/ 	.short	(.L_68 - .L_67)
.L_67:
        /*0088*/ 	.word	0x00000008
.L_68:


//--------------------- .nv.info.reset_state      --------------------------
	.section	.nv.info.reset_state,"",@"SHT_CUDA_INFO"
	.sectionflags	@""
	.align	4


	//----- nvinfo : EIATTR_CUDA_API_VERSION
	.align		4
        /*0000*/ 	.byte	0x04, 0x37
        /*0002*/ 	.short	(.L_70 - .L_69)
.L_69:
        /*0004*/ 	.word	0x00000082


	//----- nvinfo : EIATTR_KPARAM_INFO
	.align		4
.L_70:
        /*0008*/ 	.byte	0x04, 0x17
        /*000a*/ 	.short	(.L_72 - .L_71)
.L_71:
        /*000c*/ 	.word	0x00000000
        /*0010*/ 	.short	0x0003
        /*0012*/ 	.short	0x0018
        /*0014*/ 	.byte	0x00, 0xf0, 0x21, 0x00


	//----- nvinfo : EIATTR_KPARAM_INFO
	.align		4
.L_72:
        /*0018*/ 	.byte	0x04, 0x17
        /*001a*/ 	.short	(.L_74 - .L_73)
.L_73:
        /*001c*/ 	.word	0x00000000
        /*0020*/ 	.short	0x0002
        /*0022*/ 	.short	0x0010
        /*0024*/ 	.byte	0x00, 0xf0, 0x11, 0x00


	//----- nvinfo : EIATTR_KPARAM_INFO
	.align		4
.L_74:
        /*0028*/ 	.byte	0x04, 0x17
        /*002a*/ 	.short	(.L_76 - .L_75)
.L_75:
        /*002c*/ 	.word	0x00000000
        /*0030*/ 	.short	0x0001
        /*0032*/ 	.short	0x0008
        /*0034*/ 	.byte	0x00, 0xf5, 0x21, 0x00


	//----- nvinfo : EIATTR_KPARAM_INFO
	.align		4
.L_76:
        /*0038*/ 	.byte	0x04, 0x17
        /*003a*/ 	.short	(.L_78 - .L_77)
.L_77:
        /*003c*/ 	.word	0x00000000
        /*0040*/ 	.short	0x0000
        /*0042*/ 	.short	0x0000
        /*0044*/ 	.byte	0x00, 0xf5, 0x21, 0x00


	//----- nvinfo : EIATTR_SPARSE_MMA_MASK
	.align		4
.L_78:
        /*0048*/ 	.byte	0x03, 0x50
        /*004a*/ 	.short	0x0000


	//----- nvinfo : EIATTR_MAXREG_COUNT
	.align		4
        /*004c*/ 	.byte	0x03, 0x1b
        /*004e*/ 	.short	0x00ff


	//----- nvinfo : EIATTR_MERCURY_ISA_VERSION
	.align		4
        /*0050*/ 	.byte	0x03, 0x5f
        /*0052*/ 	.short	0x0101


	//----- nvinfo : EIATTR_VRC_CTA_INIT_COUNT
	.align		4
        /*0054*/ 	.byte	0x02, 0x4a
	.zero		1
	.zero		1


	//----- nvinfo : EIATTR_EXIT_INSTR_OFFSETS
	.align		4
        /*0058*/ 	.byte	0x04, 0x1c
        /*005a*/ 	.short	(.L_80 - .L_79)


	//   ....[0]....
.L_79:
        /*005c*/ 	.word	0x00000080


	//   ....[1]....
        /*0060*/ 	.word	0x00002860


	//----- nvinfo : EIATTR_CRS_STACK_SIZE
	.align		4
.L_80:
        /*0064*/ 	.byte	0x04, 0x1e
        /*0066*/ 	.short	(.L_82 - .L_81)
.L_81:
        /*0068*/ 	.word	0x00000000


	//----- nvinfo : EIATTR_CBANK_PARAM_SIZE
	.align		4
.L_82:
        /*006c*/ 	.byte	0x03, 0x19
        /*006e*/ 	.short	0x0020


	//----- nvinfo : EIATTR_PARAM_CBANK
	.align		4
        /*0070*/ 	.byte	0x04, 0x0a
        /*0072*/ 	.short	(.L_84 - .L_83)
	.align		4
.L_83:
        /*0074*/ 	.word	index@(.nv.constant0.reset_state)
        /*0078*/ 	.short	0x0380
        /*007a*/ 	.short	0x0020


	//----- nvinfo : EIATTR_SW_WAR
	.align		4
.L_84:
        /*007c*/ 	.byte	0x04, 0x36
        /*007e*/ 	.short	(.L_86 - .L_85)
.L_85:
        /*0080*/ 	.word	0x00000008
.L_86:


//--------------------- .nv.info.extract_state    --------------------------
	.section	.nv.info.extract_state,"",@"SHT_CUDA_INFO"
	.sectionflags	@""
	.align	4


	//----- nvinfo : EIATTR_CUDA_API_VERSION
	.align		4
        /*0000*/ 	.byte	0x04, 0x37
        /*0002*/ 	.short	(.L_88 - .L_87)
.L_87:
        /*0004*/ 	.word	0x00000082


	//----- nvinfo : EIATTR_KPARAM_INFO
	.align		4
.L_88:
        /*0008*/ 	.byte	0x04, 0x17
        /*000a*/ 	.short	(.L_90 - .L_89)
.L_89:
        /*000c*/ 	.word	0x00000000
        /*0010*/ 	.short	0x0002
        /*0012*/ 	.short	0x0010
        /*0014*/ 	.byte	0x00, 0xf0, 0x11, 0x00


	//----- nvinfo : EIATTR_KPARAM_INFO
	.align		4
.L_90:
        /*0018*/ 	.byte	0x04, 0x17
        /*001a*/ 	.short	(.L_92 - .L_91)
.L_91:
        /*001c*/ 	.word	0x00000000
        /*0020*/ 	.short	0x0001
        /*0022*/ 	.short	0x0008
        /*0024*/ 	.byte	0x00, 0xf5, 0x21, 0x00


	//----- nvinfo : EIATTR_KPARAM_INFO
	.align		4
.L_92:
        /*0028*/ 	.byte	0x04, 0x17
        /*002a*/ 	.short	(.L_94 - .L_93)
.L_93:
        /*002c*/ 	.word	0x00000000
        /*0030*/ 	.short	0x0000
        /*0032*/ 	.short	0x0000
        /*0034*/ 	.byte	0x00, 0xf5, 0x21, 0x00


	//----- nvinfo : EIATTR_SPARSE_MMA_MASK
	.align		4
.L_94:
        /*0038*/ 	.byte	0x03, 0x50
        /*003a*/ 	.short	0x0000


	//----- nvinfo : EIATTR_MAXREG_COUNT
	.align		4
        /*003c*/ 	.byte	0x03, 0x1b
        /*003e*/ 	.short	0x00ff


	//----- nvinfo : EIATTR_MERCURY_ISA_VERSION
	.align		4
        /*0040*/ 	.byte	0x03, 0x5f
        /*0042*/ 	.short	0x0101


	//----- nvinfo : EIATTR_VRC_CTA_INIT_COUNT
	.align		4
        /*0044*/ 	.byte	0x02, 0x4a
	.zero		1
	.zero		1


	//----- nvinfo : EIATTR_EXIT_INSTR_OFFSETS
	.align		4
        /*0048*/ 	.byte	0x04, 0x1c
        /*004a*/ 	.short	(.L_96 - .L_95)


	//   ....[0]....
.L_95:
        /*004c*/ 	.word	0x00000070


	//   ....[1]....
        /*0050*/ 	.word	0x000000f0


	//----- nvinfo : EIATTR_CBANK_PARAM_SIZE
	.align		4
.L_96:
        /*0054*/ 	.byte	0x03, 0x19
        /*0056*/ 	.short	0x0014


	//----- nvinfo : EIATTR_PARAM_CBANK
	.align		4
        /*0058*/ 	.byte	0x04, 0x0a
        /*005a*/ 	.short	(.L_98 - .L_97)
	.align		4
.L_97:
        /*005c*/ 	.word	index@(.nv.constant0.extract_state)
        /*0060*/ 	.short	0x0380
        /*0062*/ 	.short	0x0014


	//----- nvinfo : EIATTR_SW_WAR
	.align		4
.L_98:
        /*0064*/ 	.byte	0x04, 0x36
        /*0066*/ 	.short	(.L_100 - .L_99)
.L_99:
        /*0068*/ 	.word	0x00000008
.L_100:


//--------------------- .nv.info.lif_multistep    --------------------------
	.section	.nv.info.lif_multistep,"",@"SHT_CUDA_INFO"
	.sectionflags	@""
	.align	4


	//----- nvinfo : EIATTR_CUDA_API_VERSION
	.align		4
        /*0000*/ 	.byte	0x04, 0x37
        /*0002*/ 	.short	(.L_102 - .L_101)
.L_101:
        /*0004*/ 	.word	0x00000082


	//----- nvinfo : EIATTR_KPARAM_INFO
	.align		4
.L_102:
        /*0008*/ 	.byte	0x04, 0x17
        /*000a*/ 	.short	(.L_104 - .L_103)
.L_103:
        /*000c*/ 	.word	0x00000000
        /*0010*/ 	.short	0x0007
        /*0012*/ 	.short	0x0034
        /*0014*/ 	.byte	0x00, 0xf0, 0x11, 0x00


	//----- nvinfo : EIATTR_KPARAM_INFO
	.align		4
.L_104:
        /*0018*/ 	.byte	0x04, 0x17
        /*001a*/ 	.short	(.L_106 - .L_105)
.L_105:
        /*001c*/ 	.word	0x00000000
        /*0020*/ 	.short	0x0006
        /*0022*/ 	.short	0x0030
        /*0024*/ 	.byte	0x00, 0xf0, 0x11, 0x00


	//----- nvinfo : EIATTR_KPARAM_INFO
	.align		4
.L_106:
        /*0028*/ 	.byte	0x04, 0x17
        /*002a*/ 	.short	(.L_108 - .L_107)
.L_107:
        /*002c*/ 	.word	0x00000000
        /*0030*/ 	.short	0x0005
        /*0032*/ 	.short	0x0028
        /*0034*/ 	.byte	0x00, 0xf5, 0x21, 0x00


	//----- nvinfo : EIATTR_KPARAM_INFO
	.align		4
.L_108:
        /*0038*/ 	.byte	0x04, 0x17
        /*003a*/ 	.short	(.L_110 - .L_109)
.L_109:
        /*003c*/ 	.word	0x00000000
        /*0040*/ 	.short	0x0004
        /*0042*/ 	.short	0x0020
        /*0044*/ 	.byte	0x00, 0xf5, 0x21, 0x00


	//----- nvinfo : EIATTR_KPARAM_INFO
	.align		4
.L_110:
        /*0048*/ 	.byte	0x04, 0x17
        /*004a*/ 	.short	(.L_112 - .L_111)
.L_111:
        /*004c*/ 	.word	0x00000000
        /*0050*/ 	.short	0x0003
        /*0052*/ 	.short	0x0018
        /*0054*/ 	.byte	0x00, 0xf5, 0x21, 0x00


	//----- nvinfo : EIATTR_KPARAM_INFO
	.align		4
.L_112:
        /*0058*/ 	.byte	0x04, 0x17
        /*005a*/ 	.short	(.L_114 - .L_113)
.L_113:
        /*005c*/ 	.word	0x00000000
        /*0060*/ 	.short	0x0002
        /*0062*/ 	.short	0x0010
        /*0064*/ 	.byte	0x00, 0xf5, 0x21, 0x00


	//----- nvinfo : EIATTR_KPARAM_INFO
	.align		4
.L_114:
        /*0068*/ 	.byte	0x04, 0x17
        /*006a*/ 	.short	(.L_116 - .L_115)
.L_115:
        /*006c*/ 	.word	0x00000000
        /*0070*/ 	.short	0x0001
        /*0072*/ 	.short	0x0008
        /*0074*/ 	.byte	0x00, 0xf5, 0x21, 0x00


	//----- nvinfo : EIATTR_KPARAM_INFO
	.align		4
.L_116:
        /*0078*/ 	.byte	0x04, 0x17
        /*007a*/ 	.short	(.L_118 - .L_117)
.L_117:
        /*007c*/ 	.word	0x00000000
        /*0080*/ 	.short	0x0000
        /*0082*/ 	.short	0x0000
        /*0084*/ 	.byte	0x00, 0xf5, 0x21, 0x00


	//----- nvinfo : EIATTR_SPARSE_MMA_MASK
	.align		4
.L_118:
        /*0088*/ 	.byte	0x03, 0x50
        /*008a*/ 	.short	0x0000


	//----- nvinfo : EIATTR_MAXREG_COUNT
	.align		4
        /*008c*/ 	.byte	0x03, 0x1b
        /*008e*/ 	.short	0x00ff


	//----- nvinfo : EIATTR_NUM_BARRIERS
	.align		4
        /*0090*/ 	.byte	0x02, 0x4c
        /*0092*/ 	.byte	0x01
	.zero		1


	//----- nvinfo : EIATTR_MERCURY_ISA_VERSION
	.align		4
        /*0094*/ 	.byte	0x03, 0x5f
        /*0096*/ 	.short	0x0101


	//----- nvinfo : EIATTR_UNUSED_LOAD_BYTE_OFFSET
	.align		4
        /*0098*/ 	.byte	0x04, 0x44
        /*009a*/ 	.short	(.L_120 - .L_119)


	//   ....[0]....
.L_119:
        /*009c*/ 	.word	0x00001100
        /*00a0*/ 	.word	0x00000fff


	//----- nvinfo : EIATTR_VRC_CTA_INIT_COUNT
	.align		4
.L_120:
        /*00a4*/ 	.byte	0x02, 0x4a
	.zero		1
	.zero		1


	//----- nvinfo : EIATTR_EXIT_INSTR_OFFSETS
	.align		4
        /*00a8*/ 	.byte	0x04, 0x1c
        /*00aa*/ 	.short	(.L_122 - .L_121)


	//   ....[0]....
.L_121:
        /*00ac*/ 	.word	0x00000070


	//   ....[1]....
        /*00b0*/ 	.word	0x00001290


	//----- nvinfo : EIATTR_CRS_STACK_SIZE
	.align		4
.L_122:
        /*00b4*/ 	.byte	0x04, 0x1e
        /*00b6*/ 	.short	(.L_124 - .L_123)
.L_123:
        /*00b8*/ 	.word	0x00000000


	//----- nvinfo : EIATTR_CBANK_PARAM_SIZE
	.align		4
.L_124:
        /*00bc*/ 	.byte	0x03, 0x19
        /*00be*/ 	.short	0x0038


	//----- nvinfo : EIATTR_PARAM_CBANK
	.align		4
        /*00c0*/ 	.byte	0x04, 0x0a
        /*00c2*/ 	.short	(.L_126 - .L_125)
	.align		4
.L_125:
        /*00c4*/ 	.word	index@(.nv.constant0.lif_multistep)
        /*00c8*/ 	.short	0x0380
        /*00ca*/ 	.short	0x0038


	//----- nvinfo : EIATTR_SW_WAR
	.align		4
.L_126:
        /*00cc*/ 	.byte	0x04, 0x36
        /*00ce*/ 	.short	(.L_128 - .L_127)
.L_127:
        /*00d0*/ 	.word	0x00000008
.L_128:


//--------------------- .nv.info.lif_step         --------------------------
	.section	.nv.info.lif_step,"",@"SHT_CUDA_INFO"
	.sectionflags	@""
	.align	4


	//----- nvinfo : EIATTR_CUDA_API_VERSION
	.align		4
        /*0000*/ 	.byte	0x04, 0x37
        /*0002*/ 	.short	(.L_130 - .L_129)
.L_129:
        /*0004*/ 	.word	0x00000082


	//----- nvinfo : EIATTR_KPARAM_INFO
	.align		4
.L_130:
        /*0008*/ 	.byte	0x04, 0x17
        /*000a*/ 	.short	(.L_132 - .L_131)
.L_131:
        /*000c*/ 	.word	0x00000000
        /*0010*/ 	.short	0x0006
        /*0012*/ 	.short	0x0030
        /*0014*/ 	.byte	0x00, 0xf0, 0x11, 0x00


	//----- nvinfo : EIATTR_KPARAM_INFO
	.align		4
.L_132:
        /*0018*/ 	.byte	0x04, 0x17
        /*001a*/ 	.short	(.L_134 - .L_133)
.L_133:
        /*001c*/ 	.word	0x00000000
        /*0020*/ 	.short	0x0005
        /*0022*/ 	.short	0x0028
        /*0024*/ 	.byte	0x00, 0xf5, 0x21, 0x00


	//----- nvinfo : EIATTR_KPARAM_INFO
	.align		4
.L_134:
        /*0028*/ 	.byte	0x04, 0x17
        /*002a*/ 	.short	(.L_136 - .L_135)
.L_135:
        /*002c*/ 	.word	0x00000000
        /*0030*/ 	.short	0x0004
        /*0032*/ 	.short	0x0020
        /*0034*/ 	.byte	0x00, 0xf5, 0x21, 0x00


	//----- nvinfo : EIATTR_KPARAM_INFO
	.align		4
.L_136:
        /*0038*/ 	.byte	0x04, 0x17
        /*003a*/ 	.short	(.L_138 - .L_137)
.L_137:
        /*003c*/ 	.word	0x00000000
        /*0040*/ 	.short	0x0003
        /*0042*/ 	.short	0x0018
        /*0044*/ 	.byte	0x00, 0xf5, 0x21, 0x00


	//----- nvinfo : EIATTR_KPARAM_INFO
	.align		4
.L_138:
        /*0048*/ 	.byte	0x04, 0x17
        /*004a*/ 	.short	(.L_140 - .L_139)
.L_139:
        /*004c*/ 	.word	0x00000000
        /*0050*/ 	.short	0x0002
        /*0052*/ 	.short	0x0010
        /*0054*/ 	.byte	0x00, 0xf5, 0x21, 0x00


	//----- nvinfo : EIATTR_KPARAM_INFO
	.align		4
.L_140:
        /*0058*/ 	.byte	0x04, 0x17
        /*005a*/ 	.short	(.L_142 - .L_141)
.L_141:
        /*005c*/ 	.word	0x00000000
        /*0060*/ 	.short	0x0001
        /*0062*/ 	.short	0x0008
        /*0064*/ 	.byte	0x00, 0xf5, 0x21, 0x00


	//----- nvinfo : EIATTR_KPARAM_INFO
	.align		4
.L_142:
        /*0068*/ 	.byte	0x04, 0x17
        /*006a*/ 	.short	(.L_144 - .L_143)
.L_143:
        /*006c*/ 	.word	0x00000000
        /*0070*/ 	.short	0x0000
        /*0072*/ 	.short	0x0000
        /*0074*/ 	.byte	0x00, 0xf5, 0x21, 0x00


	//----- nvinfo : EIATTR_SPARSE_MMA_MASK
	.align		4
.L_144:
        /*0078*/ 	.byte	0x03, 0x50
        /*007a*/ 	.short	0x0000


	//----- nvinfo : EIATTR_MAXREG_COUNT
	.align		4
        /*007c*/ 	.byte	0x03, 0x1b
        /*007e*/ 	.short	0x00ff


	//----- nvinfo : EIATTR_MERCURY_ISA_VERSION
	.align		4
        /*0080*/ 	.byte	0x03, 0x5f
        /*0082*/ 	.short	0x0101


	//----- nvinfo : EIATTR_VRC_CTA_INIT_COUNT
	.align		4
        /*0084*/ 	.byte	0x02, 0x4a
	.zero		1
	.zero		1


	//----- nvinfo : EIATTR_EXIT_INSTR_OFFSETS
	.align		4
        /*0088*/ 	.byte	0x04, 0x1c
        /*008a*/ 	.short	(.L_146 - .L_145)


	//   ....[0]....
.L_145:
        /*008c*/ 	.word	0x00000070


	//   ....[1]....
        /*0090*/ 	.word	0x00001350


	//----- nvinfo : EIATTR_CBANK_PARAM_SIZE
	.align		4
.L_146:
        /*0094*/ 	.byte	0x03, 0x19
        /*0096*/ 	.short	0x0034


	//----- nvinfo : EIATTR_PARAM_CBANK
	.align		4
        /*0098*/ 	.byte	0x04, 0x0a
        /*009a*/ 	.short	(.L_148 - .L_147)
	.align		4
.L_147:
        /*009c*/ 	.word	index@(.nv.constant0.lif_step)
        /*00a0*/ 	.short	0x0380
        /*00a2*/ 	.short	0x0034


	//----- nvinfo : EIATTR_SW_WAR
	.align		4
.L_148:
        /*00a4*/ 	.byte	0x04, 0x36
        /*00a6*/ 	.short	(.L_150 - .L_149)
.L_149:
        /*00a8*/ 	.word	0x00000008
.L_150:


//--------------------- .nv.info.init_snn_reservoir --------------------------
	.section	.nv.info.init_snn_reservoir,"",@"SHT_CUDA_INFO"
	.sectionflags	@""
	.align	4


	//----- nvinfo : EIATTR_CUDA_API_VERSION
	.align		4
        /*0000*/ 	.byte	0x04, 0x37
        /*0002*/ 	.short	(.L_152 - .L_151)
.L_151:
        /*0004*/ 	.word	0x00000082


	//----- nvinfo : EIATTR_KPARAM_INFO
	.align		4
.L_152:
        /*0008*/ 	.byte	0x04, 0x17
        /*000a*/ 	.short	(.L_154 - .L_153)
.L_153:
        /*000c*/ 	.word	0x00000000
        /*0010*/ 	.short	0x0007
        /*0012*/ 	.short	0x0038
        /*0014*/ 	.byte	0x00, 0xf0, 0x21, 0x00


	//----- nvinfo : EIATTR_KPARAM_INFO
	.align		4
.L_154:
        /*0018*/ 	.byte	0x04, 0x17
        /*001a*/ 	.short	(.L_156 - .L_155)
.L_155:
        /*001c*/ 	.word	0x00000000
        /*0020*/ 	.short	0x0006
        /*0022*/ 	.short	0x0030
        /*0024*/ 	.byte	0x00, 0xf0, 0x11, 0x00


	//----- nvinfo : EIATTR_KPARAM_INFO
	.align		4
.L_156:
        /*0028*/ 	.byte	0x04, 0x17
        /*002a*/ 	.short	(.L_158 - .L_157)
.L_157:
        /*002c*/ 	.word	0x00000000
        /*0030*/ 	.short	0x0005
        /*0032*/ 	.short	0x0028
        /*0034*/ 	.byte	0x00, 0xf5, 0x21, 0x00


	//----- nvinfo : EIATTR_KPARAM_INFO
	.align		4
.L_158:
        /*0038*/ 	.byte	0x04, 0x17
        /*003a*/ 	.short	(.L_160 - .L_159)
.L_159:
        /*003c*/ 	.word	0x00000000
        /*0040*/ 	.short	0x0004
        /*0042*/ 	.short	0x0020
        /*0044*/ 	.byte	0x00, 0xf5, 0x21, 0x00


	//----- nvinfo : EIATTR_KPARAM_INFO
	.align		4
.L_160:
        /*0048*/ 	.byte	0x04, 0x17
        /*004a*/ 	.short	(.L_162 - .L_161)
.L_161:
        /*004c*/ 	.word	0x00000000
        /*0050*/ 	.short	0x0003
        /*0052*/ 	.short	0x0018
        /*0054*/ 	.byte	0x00, 0xf5, 0x21, 0x00


	//----- nvinfo : EIATTR_KPARAM_INFO
	.align		4
.L_162:
        /*0058*/ 	.byte	0x04, 0x17
        /*005a*/ 	.short	(.L_164 - .L_163)
.L_163:
        /*005c*/ 	.word	0x00000000
        /*0060*/ 	.short	0x0002
        /*0062*/ 	.short	0x0010
        /*0064*/ 	.byte	0x00, 0xf5, 0x21, 0x00


	//----- nvinfo : EIATTR_KPARAM_INFO
	.align		4
.L_164:
        /*0068*/ 	.byte	0x04, 0x17
        /*006a*/ 	.short	(.L_166 - .L_165)
.L_165:
        /*006c*/ 	.word	0x00000000
        /*0070*/ 	.short	0x0001
        /*0072*/ 	.short	0x0008
        /*0074*/ 	.byte	0x00, 0xf5, 0x21, 0x00


	//----- nvinfo : EIATTR_KPARAM_INFO
	.align		4
.L_166:
        /*0078*/ 	.byte	0x04, 0x17
        /*007a*/ 	.short	(.L_168 - .L_167)
.L_167:
        /*007c*/ 	.word	0x00000000
        /*0080*/ 	.short	0x0000
        /*0082*/ 	.short	0x0000
        /*0084*/ 	.byte	0x00, 0xf5, 0x21, 0x00


	//----- nvinfo : EIATTR_SPARSE_MMA_MASK
	.align		4
.L_168:
        /*0088*/ 	.byte	0x03, 0x50
        /*008a*/ 	.short	0x0000


	//----- nvinfo : EIATTR_MAXREG_COUNT
	.align		4
        /*008c*/ 	.byte	0x03, 0x1b
        /*008e*/ 	.short	0x00ff


	//----- nvinfo : EIATTR_MERCURY_ISA_VERSION
	.align		4
        /*0090*/ 	.byte	0x03, 0x5f
        /*0092*/ 	.short	0x0101


	//----- nvinfo : EIATTR_VRC_CTA_INIT_COUNT
	.align		4
        /*0094*/ 	.byte	0x02, 0x4a
	.zero		1
	.zero		1


	//----- nvinfo : EIATTR_EXIT_INSTR_OFFSETS
	.align		4
        /*0098*/ 	.byte	0x04, 0x1c
        /*009a*/ 	.short	(.L_170 - .L_169)


	//   ....[0]....
.L_169:
        /*009c*/ 	.word	0x00003740


	//   ....[1]....
        /*00a0*/ 	.word	0x00003e20


	//----- nvinfo : EIATTR_CRS_STACK_SIZE
	.align		4
.L_170:
        /*00a4*/ 	.byte	0x04, 0x1e
        /*00a6*/ 	.short	(.L_172 - .L_171)
.L_171:
        /*00a8*/ 	.word	0x00000000


	//----- nvinfo : EIATTR_CBANK_PARAM_SIZE
	.align		4
.L_172:
        /*00ac*/ 	.byte	0x03, 0x19
        /*00ae*/ 	.short	0x0040


	//----- nvinfo : EIATTR_PARAM_CBANK
	.align		4
        /*00b0*/ 	.byte	0x04, 0x0a
        /*00b2*/ 	.short	(.L_174 - .L_173)
	.align		4
.L_173:
        /*00b4*/ 	.word	index@(.nv.constant0.init_snn_reservoir)
        /*00b8*/ 	.short	0x0380
        /*00ba*/ 	.short	0x0040


	//----- nvinfo : EIATTR_SW_WAR
	.align		4
.L_174:
        /*00bc*/ 	.byte	0x04, 0x36
        /*00be*/ 	.short	(.L_176 - .L_175)
.L_175:
        /*00c0*/ 	.word	0x00000008
.L_176:


//--------------------- .nv.callgraph             --------------------------
	.section	.nv.callgraph,"",@"SHT_CUDA_CALLGRAPH"
	.align	4
	.sectionentsize	8
	.align		4
        /*0000*/ 	.word	0x00000000
	.align		4
        /*0004*/ 	.word	0xffffffff
	.align		4
        /*0008*/ 	.word	0x00000000
	.align		4
        /*000c*/ 	.word	0xfffffffe
	.align		4
        /*0010*/ 	.word	0x00000000
	.align		4
        /*0014*/ 	.word	0xfffffffd
	.align		4
        /*0018*/ 	.word	0x00000000
	.align		4
        /*001c*/ 	.word	0xfffffffc


//--------------------- .nv.constant4             --------------------------
	.section	.nv.constant4,"a",@progbits
	.align	8
	.align		8
.nv.constant4:
        /*0000*/ 	.dword	precalc_xorwow_matrix
	.align		8
        /*0008*/ 	.dword	precalc_xorwow_offset_matrix
	.align		8
        /*0010*/ 	.dword	mrg32k3aM1
	.align		8
        /*0018*/ 	.dword	mrg32k3aM2
	.align		8
        /*0020*/ 	.dword	mrg32k3aM1SubSeq
	.align		8
        /*0028*/ 	.dword	mrg32k3aM2SubSeq
	.align		8
        /*0030*/ 	.dword	mrg32k3aM1Seq
	.align		8
        /*0038*/ 	.dword	mrg32k3aM2Seq


//--------------------- .nv.constant3             --------------------------
	.section	.nv.constant3,"a",@progbits
	.align	8
.nv.constant3:
	.type		__cr_lgamma_table,@object
	.size		__cr_lgamma_table,(.L_8 - __cr_lgamma_table)
__cr_lgamma_table:
        /*0000*/ 	.byte	0x00, 0x00, 0x00, 0x00, 0x00, 0x00, 0x00, 0x00, 0x00, 0x00, 0x00, 0x00, 0x00, 0x00, 0x00, 0x00
        /*0010*/ 	.byte	0xef, 0x39, 0xfa, 0xfe, 0x42, 0x2e, 0xe6, 0x3f, 0x02, 0x20, 0x2a, 0xfa, 0x0b, 0xab, 0xfc, 0x3f
        /*0020*/ 	.byte	0xf9, 0x2c, 0x92, 0x7c, 0xa7, 0x6c, 0x09, 0x40, 0xc9, 0x79, 0x44, 0x3c, 0x64, 0x26, 0x13, 0x40
        /*0030*/ 	.byte	0xca, 0x01, 0xcf, 0x3a, 0x27, 0x51, 0x1a, 0x40, 0x30, 0xcc, 0x2d, 0xf3, 0xe1, 0x0c, 0x21, 0x40
        /*0040*/ 	.byte	0x0d, 0xb7, 0xfc, 0x82, 0x8e, 0x35, 0x25, 0x40
.L_8:


//--------------------- .text.compute_q_values    --------------------------
	.section	.text.compute_q_values,"ax",@progbits
	.align	128
        .global         compute_q_values
        .type           compute_q_values,@function
        .size           compute_q_values,(.L_x_94 - compute_q_values)
        .other          compute_q_values,@"STO_CUDA_ENTRY STV_DEFAULT"
compute_q_values:
.text.compute_q_values:
[----:B------:R-:W-:Y:S01]  /*0000*/  LDC R1, c[0x0][0x37c] ;  /* 0x0000df00ff017b82 */ /* 0x000fe20000000800 */
[----:B------:R-:W0:Y:S07]  /*0010*/  S2R R3, SR_TID.X ;  /* 0x0000000000037919 */ /* 0x000e2e0000002100 */
[----:B------:R-:W0:Y:S01]  /*0020*/  S2UR UR4, SR_CTAID.X ;  /* 0x00000000000479c3 */ /* 0x000e220000002500 */
[----:B------:R-:W1:Y:S07]  /*0030*/  LDCU UR5, c[0x0][0x39c] ;  /* 0x00007380ff0577ac */ /* 0x000e6e0008000800 */
[----:B------:R-:W0:Y:S02]  /*0040*/  LDC R0, c[0x0][0x360] ;  /* 0x0000d800ff007b82 */ /* 0x000e240000000800 */
[----:B0-----:R-:W-:-:S05]  /*0050*/  IMAD R0, R0, UR4, R3 ;  /* 0x0000000400007c24 */ /* 0x001fca000f8e0203 */
[----:B-1----:R-:W-:-:S13]  /*0060*/  ISETP.GE.AND P0, PT, R0, UR5, PT ;  /* 0x0000000500007c0c */ /* 0x002fda000bf06270 */
[----:B------:R-:W-:Y:S05]  /*0070*/  @P0 EXIT ;  /* 0x000000000000094d */ /* 0x000fea0003800000 */
[----:B------:R-:W0:Y:S01]  /*0080*/  LDCU UR8, c[0x0][0x398] ;  /* 0x00007300ff0877ac */ /* 0x000e220008000800 */
[----:B------:R-:W-:Y:S01]  /*0090*/  HFMA2 R15, -RZ, RZ, 0, 0 ;  /* 0x00000000ff0f7431 */ /* 0x000fe200000001ff */
[----:B------:R-:W1:Y:S01]  /*00a0*/  LDCU.64 UR12, c[0x0][0x358] ;  /* 0x00006b00ff0c77ac */ /* 0x000e620008000a00 */
[----:B0-----:R-:W-:-:S09]  /*00b0*/  UISETP.GE.AND UP0, UPT, UR8, 0x1, UPT ;  /* 0x000000010800788c */ /* 0x001fd2000bf06270 */
[----:B-1----:R-:W-:Y:S05]  /*00c0*/  BRA.U !UP0, `(.L_x_0) ;  /* 0x0000000908647547 */ /* 0x002fea000b800000 */
[----:B------:R-:W-:Y:S02]  /*00d0*/  UISETP.GE.U32.AND UP1, UPT, UR8, 0x10, UPT ;  /* 0x000000100800788c */ /* 0x000fe4000bf26070 */
[----:B------:R-:W-:Y:S01]  /*00e0*/  IMAD R7, R0, UR8, RZ ;  /* 0x0000000800077c24 */ /* 0x000fe2000f8e02ff */
[----:B------:R-:W-:Y:S01]  /*00f0*/  ULOP3.LUT UR9, UR8, 0xf, URZ, 0xc0, !UPT ;  /* 0x0000000f08097892 */ /* 0x000fe2000f8ec0ff */
[----:B------:R-:W-:Y:S02]  /*0100*/  MOV R15, RZ ;  /* 0x000000ff000f7202 */ /* 0x000fe40000000f00 */
[----:B------:R-:W-:Y:S01]  /*0110*/  MOV R8, RZ ;  /* 0x000000ff00087202 */ /* 0x000fe20000000f00 */
[----:B------:R-:W-:Y:S02]  /*0120*/  UISETP.NE.AND UP0, UPT, UR9, URZ, UPT ;  /* 0x000000ff0900728c */ /* 0x000fe4000bf05270 */
[----:B------:R-:W-:Y:S09]  /*0130*/  BRA.U !UP1, `(.L_x_1) ;  /* 0x0000000509147547 */ /* 0x000ff2000b800000 */
[----:B------:R-:W0:Y:S01]  /*0140*/  LDCU.128 UR4, c[0x0][0x380] ;  /* 0x00007000ff0477ac */ /* 0x000e220008000c00 */
[----:B------:R-:W-:Y:S02]  /*0150*/  MOV R15, RZ ;  /* 0x000000ff000f7202 */ /* 0x000fe40000000f00 */
[----:B------:R-:W-:Y:S01]  /*0160*/  MOV R6, R7 ;  /* 0x0000000700067202 */ /* 0x000fe20000000f00 */
[----:B------:R-:W-:-:S04]  /*0170*/  ULOP3.LUT UR10, UR8, 0x7ffffff0, URZ, 0xc0, !UPT ;  /* 0x7ffffff0080a7892 */ /* 0x000fc8000f8ec0ff */
[----:B------:R-:W-:Y:S02]  /*0180*/  UIADD3 UR11, UPT, UPT, -UR10, URZ, URZ ;  /* 0x000000ff0a0b7290 */ /* 0x000fe4000fffe1ff */
[----:B------:R-:W-:Y:S01]  /*0190*/  MOV R8, UR10 ;  /* 0x0000000a00087c02 */ /* 0x000fe20008000f00 */
[----:B0-----:R-:W-:Y:S02]  /*01a0*/  UIADD3 UR4, UP2, UPT, UR4, 0x20, URZ ;  /* 0x0000002004047890 */ /* 0x001fe4000ff5e0ff */
[----:B------:R-:W-:Y:S02]  /*01b0*/  UIADD3 UR6, UP1, UPT, UR6, 0x20, URZ ;  /* 0x0000002006067890 */ /* 0x000fe4000ff3e0ff */
[----:B------:R-:W-:Y:S02]  /*01c0*/  UIADD3.X UR5, UPT, UPT, URZ, UR5, URZ, UP2, !UPT ;  /* 0x00000005ff057290 */ /* 0x000fe400097fe4ff */
[----:B------:R-:W-:Y:S01]  /*01d0*/  MOV R2, UR4 ;  /* 0x0000000400027c02 */ /* 0x000fe20008000f00 */
[----:B------:R-:W-:-:S03]  /*01e0*/  UIADD3.X UR7, UPT, UPT, URZ, UR7, URZ, UP1, !UPT ;  /* 0x00000007ff077290 */ /* 0x000fc60008ffe4ff */
[----:B------:R-:W-:-:S09]  /*01f0*/  MOV R3, UR5 ;  /* 0x0000000500037c02 */ /* 0x000fd20008000f00 */
.L_x_2:
[----:B------:R-:W-:Y:S01]  /*0200*/  MOV R4, UR6 ;  /* 0x0000000600047c02 */ /* 0x000fe20008000f00 */
[----:B------:R-:W2:Y:S01]  /*0210*/  LDG.E.CONSTANT R17, desc[UR12][R2.64+-0x20] ;  /* 0xffffe00c02117981 */ /* 0x000ea2000c1e9900 */
[----:B------:R-:W-:-:S03]  /*0220*/  MOV R5, UR7 ;  /* 0x0000000700057c02 */ /* 0x000fc60008000f00 */
[----:B------:R-:W3:Y:S01]  /*0230*/  LDG.E.CONSTANT R25, desc[UR12][R2.64+-0x1c] ;  /* 0xffffe40c02197981 */ /* 0x000ee2000c1e9900 */
[----:B------:R-:W-:-:S03]  /*0240*/  IMAD.WIDE R4, R6, 0x4, R4 ;  /* 0x0000000406047825 */ /* 0x000fc600078e0204 */
[----:B------:R-:W4:Y:S04]  /*0250*/  LDG.E.CONSTANT R19, desc[UR12][R2.64+-0x18] ;  /* 0xffffe80c02137981 */ /* 0x000f28000c1e9900 */
[----:B------:R-:W2:Y:S04]  /*0260*/  LDG.E.CONSTANT R16, desc[UR12][R4.64+-0x20] ;  /* 0xffffe00c04107981 */ /* 0x000ea8000c1e9900 */
[----:B------:R-:W3:Y:S04]  /*0270*/  LDG.E.CONSTANT R18, desc[UR12][R4.64+-0x1c] ;  /* 0xffffe40c04127981 */ /* 0x000ee8000c1e9900 */
[----:B------:R-:W4:Y:S04]  /*0280*/  LDG.E.CONSTANT R20, desc[UR12][R4.64+-0x18] ;  /* 0xffffe80c04147981 */ /* 0x000f28000c1e9900 */
[----:B------:R-:W5:Y:S04]  /*0290*/  LDG.E.CONSTANT R22, desc[UR12][R2.64+-0x14] ;  /* 0xffffec0c02167981 */ /* 0x000f68000c1e9900 */
        /* <DEDUP_REMOVED lines=8> */
[----:B------:R-:W5:Y:S01]  /*0320*/  LDG.E.CONSTANT R14, desc[UR12][R4.64+-0x4] ;  /* 0xfffffc0c040e7981 */ /* 0x000f62000c1e9900 */
[----:B--2---:R-:W-:-:S03]  /*0330*/  FFMA R17, R16, R17, R15 ;  /* 0x0000001110117223 */ /* 0x004fc6000000000f */
[----:B------:R-:W2:Y:S04]  /*0340*/  LDG.E.CONSTANT R15, desc[UR12][R2.64] ;  /* 0x0000000c020f7981 */ /* 0x000ea8000c1e9900 */
[----:B------:R-:W2:Y:S01]  /*0350*/  LDG.E.CONSTANT R16, desc[UR12][R4.64] ;  /* 0x0000000c04107981 */ /* 0x000ea2000c1e9900 */
[----:B---3--:R-:W-:-:S03]  /*0360*/  FFMA R25, R18, R25, R17 ;  /* 0x0000001912197223 */ /* 0x008fc60000000011 */
[----:B------:R-:W3:Y:S01]  /*0370*/  LDG.E.CONSTANT R17, desc[UR12][R2.64+0x4] ;  /* 0x0000040c02117981 */ /* 0x000ee2000c1e9900 */
[----:B----4-:R-:W-:-:S03]  /*0380*/  FFMA R26, R20, R19, R25 ;  /* 0x00000013141a7223 */ /* 0x010fc60000000019 */
[----:B------:R-:W3:Y:S04]  /*0390*/  LDG.E.CONSTANT R18, desc[UR12][R4.64+0x4] ;  /* 0x0000040c04127981 */ /* 0x000ee8000c1e9900 */
[----:B------:R-:W4:Y:S01]  /*03a0*/  LDG.E.CONSTANT R20, desc[UR12][R2.64+0x8] ;  /* 0x0000080c02147981 */ /* 0x000f22000c1e9900 */
[----:B-----5:R-:W-:-:S03]  /*03b0*/  FFMA R25, R21, R22, R26 ;  /* 0x0000001615197223 */ /* 0x020fc6000000001a */
[----:B------:R-:W4:Y:S04]  /*03c0*/  LDG.E.CONSTANT R19, desc[UR12][R4.64+0x8] ;  /* 0x0000080c04137981 */ /* 0x000f28000c1e9900 */
[----:B------:R-:W5:Y:S01]  /*03d0*/  LDG.E.CONSTANT R22, desc[UR12][R2.64+0xc] ;  /* 0x00000c0c02167981 */ /* 0x000f62000c1e9900 */
[----:B------:R-:W-:-:S03]  /*03e0*/  FFMA R25, R24, R23, R25 ;  /* 0x0000001718197223 */ /* 0x000fc60000000019 */
[----:B------:R-:W5:Y:S04]  /*03f0*/  LDG.E.CONSTANT R21, desc[UR12][R4.64+0xc] ;  /* 0x00000c0c04157981 */ /* 0x000f68000c1e9900 */
[----:B------:R-:W5:Y:S01]  /*0400*/  LDG.E.CONSTANT R24, desc[UR12][R2.64+0x10] ;  /* 0x0000100c02187981 */ /* 0x000f62000c1e9900 */
[----:B------:R-:W-:-:S03]  /*0410*/  FFMA R25, R10, R9, R25 ;  /* 0x000000090a197223 */ /* 0x000fc60000000019 */
[----:B------:R-:W5:Y:S04]  /*0420*/  LDG.E.CONSTANT R23, desc[UR12][R4.64+0x10] ;  /* 0x0000100c04177981 */ /* 0x000f68000c1e9900 */
[----:B------:R-:W5:Y:S01]  /*0430*/  LDG.E.CONSTANT R10, desc[UR12][R2.64+0x14] ;  /* 0x0000140c020a7981 */ /* 0x000f62000c1e9900 */
[----:B------:R-:W-:-:S03]  /*0440*/  FFMA R27, R12, R11, R25 ;  /* 0x0000000b0c1b7223 */ /* 0x000fc60000000019 */
[----:B------:R-:W5:Y:S04]  /*0450*/  LDG.E.CONSTANT R9, desc[UR12][R4.64+0x14] ;  /* 0x0000140c04097981 */ /* 0x000f68000c1e9900 */
[----:B------:R-:W5:Y:S04]  /*0460*/  LDG.E.CONSTANT R11, desc[UR12][R2.64+0x18] ;  /* 0x0000180c020b7981 */ /* 0x000f68000c1e9900 */
[----:B------:R-:W5:Y:S04]  /*0470*/  LDG.E.CONSTANT R12, desc[UR12][R4.64+0x18] ;  /* 0x0000180c040c7981 */ /* 0x000f68000c1e9900 */
[----:B------:R-:W5:Y:S04]  /*0480*/  LDG.E.CONSTANT R25, desc[UR12][R4.64+0x1c] ;  /* 0x00001c0c04197981 */ /* 0x000f68000c1e9900 */
[----:B------:R0:W5:Y:S01]  /*0490*/  LDG.E.CONSTANT R26, desc[UR12][R2.64+0x1c] ;  /* 0x00001c0c021a7981 */ /* 0x000162000c1e9900 */
[----:B------:R-:W-:Y:S01]  /*04a0*/  FFMA R13, R14, R13, R27 ;  /* 0x0000000d0e0d7223 */ /* 0x000fe2000000001b */
[----:B------:R-:W-:-:S04]  /*04b0*/  UIADD3 UR11, UPT, UPT, UR11, 0x10, URZ ;  /* 0x000000100b0b7890 */ /* 0x000fc8000fffe0ff */
[----:B------:R-:W-:Y:S01]  /*04c0*/  UISETP.NE.AND UP1, UPT, UR11, URZ, UPT ;  /* 0x000000ff0b00728c */ /* 0x000fe2000bf25270 */
[----:B0-----:R-:W-:Y:S02]  /*04d0*/  IADD3 R2, P0, PT, R2, 0x40, RZ ;  /* 0x0000004002027810 */ /* 0x001fe40007f1e0ff */
[----:B------:R-:W-:Y:S02]  /*04e0*/  IADD3 R6, PT, PT, R6, 0x10, RZ ;  /* 0x0000001006067810 */ /* 0x000fe40007ffe0ff */
[----:B------:R-:W-:Y:S01]  /*04f0*/  IADD3.X R3, PT, PT, RZ, R3, RZ, P0, !PT ;  /* 0x00000003ff037210 */ /* 0x000fe200007fe4ff */
[----:B--2---:R-:W-:-:S04]  /*0500*/  FFMA R13, R16, R15, R13 ;  /* 0x0000000f100d7223 */ /* 0x004fc8000000000d */
[----:B---3--:R-:W-:-:S04]  /*0510*/  FFMA R18, R18, R17, R13 ;  /* 0x0000001112127223 */ /* 0x008fc8000000000d */
[----:B----4-:R-:W-:-:S04]  /*0520*/  FFMA R18, R19, R20, R18 ;  /* 0x0000001413127223 */ /* 0x010fc80000000012 */
[----:B-----5:R-:W-:-:S04]  /*0530*/  FFMA R18, R21, R22, R18 ;  /* 0x0000001615127223 */ /* 0x020fc80000000012 */
[----:B------:R-:W-:-:S04]  /*0540*/  FFMA R18, R23, R24, R18 ;  /* 0x0000001817127223 */ /* 0x000fc80000000012 */
[----:B------:R-:W-:-:S04]  /*0550*/  FFMA R9, R9, R10, R18 ;  /* 0x0000000a09097223 */ /* 0x000fc80000000012 */
[----:B------:R-:W-:-:S04]  /*0560*/  FFMA R12, R12, R11, R9 ;  /* 0x0000000b0c0c7223 */ /* 0x000fc80000000009 */
[----:B------:R-:W-:Y:S01]  /*0570*/  FFMA R15, R25, R26, R12 ;  /* 0x0000001a190f7223 */ /* 0x000fe2000000000c */
[----:B------:R-:W-:Y:S06]  /*0580*/  BRA.U UP1, `(.L_x_2) ;  /* 0xfffffffd011c7547 */ /* 0x000fec000b83ffff */
.L_x_1:
[----:B------:R-:W-:Y:S05]  /*0590*/  BRA.U !UP0, `(.L_x_0) ;  /* 0x0000000508307547 */ /* 0x000fea000b800000 */
[----:B------:R-:W-:Y:S02]  /*05a0*/  UISETP.GE.U32.AND UP0, UPT, UR9, 0x8, UPT ;  /* 0x000000080900788c */ /* 0x000fe4000bf06070 */
[----:B------:R-:W-:-:S04]  /*05b0*/  ULOP3.LUT UR5, UR8, 0x7, URZ, 0xc0, !UPT ;  /* 0x0000000708057892 */ /* 0x000fc8000f8ec0ff */
[----:B------:R-:W-:-:S03]  /*05c0*/  UISETP.NE.AND UP1, UPT, UR5, URZ, UPT ;  /* 0x000000ff0500728c */ /* 0x000fc6000bf25270 */
[----:B------:R-:W-:Y:S08]  /*05d0*/  BRA.U !UP0, `(.L_x_3) ;  /* 0x0000000108787547 */ /* 0x000ff0000b800000 */
[----:B------:R-:W0:Y:S01]  /*05e0*/  LDC.64 R2, c[0x0][0x388] ;  /* 0x0000e200ff027b82 */ /* 0x000e220000000a00 */
[----:B------:R-:W-:-:S07]  /*05f0*/  IADD3 R9, PT, PT, R7, R8, RZ ;  /* 0x0000000807097210 */ /* 0x000fce0007ffe0ff */
[----:B------:R-:W1:Y:S01]  /*0600*/  LDC.64 R4, c[0x0][0x380] ;  /* 0x0000e000ff047b82 */ /* 0x000e620000000a00 */
[----:B0-----:R-:W-:-:S05]  /*0610*/  IMAD.WIDE R2, R9, 0x4, R2 ;  /* 0x0000000409027825 */ /* 0x001fca00078e0202 */
[----:B------:R-:W2:Y:S01]  /*0620*/  LDG.E.CONSTANT R10, desc[UR12][R2.64] ;  /* 0x0000000c020a7981 */ /* 0x000ea2000c1e9900 */
[----:B-1----:R-:W-:-:S03]  /*0630*/  IMAD.WIDE.U32 R4, R8, 0x4, R4 ;  /* 0x0000000408047825 */ /* 0x002fc600078e0004 */
[----:B------:R-:W3:Y:S04]  /*0640*/  LDG.E.CONSTANT R13, desc[UR12][R2.64+0x4] ;  /* 0x0000040c020d7981 */ /* 0x000ee8000c1e9900 */
[----:B------:R-:W2:Y:S04]  /*0650*/  LDG.E.CONSTANT R11, desc[UR12][R4.64] ;  /* 0x0000000c040b7981 */ /* 0x000ea8000c1e9900 */
[----:B------:R-:W3:Y:S04]  /*0660*/  LDG.E.CONSTANT R12, desc[UR12][R4.64+0x4] ;  /* 0x0000040c040c7981 */ /* 0x000ee8000c1e9900 */
[----:B------:R-:W4:Y:S04]  /*0670*/  LDG.E.CONSTANT R17, desc[UR12][R2.64+0x8] ;  /* 0x0000080c02117981 */ /* 0x000f28000c1e9900 */
        /* <DEDUP_REMOVED lines=11> */
[----:B------:R-:W-:Y:S01]  /*0730*/  IADD3 R8, PT, PT, R8, 0x8, RZ ;  /* 0x0000000808087810 */ /* 0x000fe20007ffe0ff */
[----:B--2---:R-:W-:-:S04]  /*0740*/  FFMA R10, R10, R11, R15 ;  /* 0x0000000b0a0a7223 */ /* 0x004fc8000000000f */
[----:B---3--:R-:W-:-:S04]  /*0750*/  FFMA R10, R13, R12, R10 ;  /* 0x0000000c0d0a7223 */ /* 0x008fc8000000000a */
[----:B----4-:R-:W-:-:S04]  /*0760*/  FFMA R10, R17, R14, R10 ;  /* 0x0000000e110a7223 */ /* 0x010fc8000000000a */
[----:B-----5:R-:W-:-:S04]  /*0770*/  FFMA R10, R19, R16, R10 ;  /* 0x00000010130a7223 */ /* 0x020fc8000000000a */
[----:B------:R-:W-:-:S04]  /*0780*/  FFMA R10, R21, R18, R10 ;  /* 0x00000012150a7223 */ /* 0x000fc8000000000a */
[----:B------:R-:W-:-:S04]  /*0790*/  FFMA R23, R23, R20, R10 ;  /* 0x0000001417177223 */ /* 0x000fc8000000000a */
[----:B------:R-:W-:-:S04]  /*07a0*/  FFMA R6, R6, R9, R23 ;  /* 0x0000000906067223 */ /* 0x000fc80000000017 */
[----:B------:R-:W-:-:S07]  /*07b0*/  FFMA R15, R25, R22, R6 ;  /* 0x00000016190f7223 */ /* 0x000fce0000000006 */
.L_x_3:
        /* <DEDUP_REMOVED lines=17> */
[----:B------:R-:W5:Y:S01]  /*08d0*/  LDG.E.CONSTANT R14, desc[UR12][R4.64+0xc] ;  /* 0x00000c0c040e7981 */ /* 0x000f62000c1e9900 */
[----:B------:R-:W-:Y:S01]  /*08e0*/  IADD3 R8, PT, PT, R8, 0x4, RZ ;  /* 0x0000000408087810 */ /* 0x000fe20007ffe0ff */
[----:B--2---:R-:W-:-:S04]  /*08f0*/  FFMA R6, R6, R9, R15 ;  /* 0x0000000906067223 */ /* 0x004fc8000000000f */
[----:B---3--:R-:W-:-:S04]  /*0900*/  FFMA R6, R11, R10, R6 ;  /* 0x0000000a0b067223 */ /* 0x008fc80000000006 */
[----:B----4-:R-:W-:-:S04]  /*0910*/  FFMA R6, R13, R12, R6 ;  /* 0x0000000c0d067223 */ /* 0x010fc80000000006 */
[----:B-----5:R-:W-:-:S07]  /*0920*/  FFMA R15, R17, R14, R6 ;  /* 0x0000000e110f7223 */ /* 0x020fce0000000006 */
.L_x_4:
[----:B------:R-:W-:Y:S05]  /*0930*/  BRA.U !UP1, `(.L_x_0) ;  /* 0x0000000109487547 */ /* 0x000fea000b800000 */
[----:B------:R-:W0:Y:S01]  /*0940*/  LDC.64 R2, c[0x0][0x380] ;  /* 0x0000e000ff027b82 */ /* 0x000e220000000a00 */
[----:B------:R-:W-:Y:S01]  /*0950*/  IADD3 R7, PT, PT, R7, R8, RZ ;  /* 0x0000000807077210 */ /* 0x000fe20007ffe0ff */
[----:B------:R-:W-:-:S06]  /*0960*/  UIADD3 UR4, UPT, UPT, -UR4, URZ, URZ ;  /* 0x000000ff04047290 */ /* 0x000fcc000fffe1ff */
[----:B------:R-:W1:Y:S01]  /*0970*/  LDC.64 R10, c[0x0][0x388] ;  /* 0x0000e200ff0a7b82 */ /* 0x000e620000000a00 */
[----:B0-----:R-:W-:-:S03]  /*0980*/  IMAD.WIDE.U32 R2, R8, 0x4, R2 ;  /* 0x0000000408027825 */ /* 0x001fc600078e0002 */
[----:B------:R-:W-:Y:S02]  /*0990*/  MOV R6, R2 ;  /* 0x0000000200067202 */ /* 0x000fe40000000f00 */
[----:B------:R-:W-:-:S07]  /*09a0*/  MOV R5, R3 ;  /* 0x0000000300057202 */ /* 0x000fce0000000f00 */
.L_x_5:
[----:B-1----:R-:W-:Y:S01]  /*09b0*/  IMAD.WIDE R2, R7, 0x4, R10 ;  /* 0x0000000407027825 */ /* 0x002fe200078e020a */
[----:B------:R-:W-:-:S05]  /*09c0*/  MOV R4, R6 ;  /* 0x0000000600047202 */ /* 0x000fca0000000f00 */
[----:B------:R-:W2:Y:S04]  /*09d0*/  LDG.E.CONSTANT R2, desc[UR12][R2.64] ;  /* 0x0000000c02027981 */ /* 0x000ea8000c1e9900 */
[----:B------:R0:W2:Y:S01]  /*09e0*/  LDG.E.CONSTANT R4, desc[UR12][R4.64] ;  /* 0x0000000c04047981 */ /* 0x0000a2000c1e9900 */
[----:B------:R-:W-:Y:S01]  /*09f0*/  UIADD3 UR4, UPT, UPT, UR4, 0x1, URZ ;  /* 0x0000000104047890 */ /* 0x000fe2000fffe0ff */
[----:B------:R-:W-:Y:S02]  /*0a00*/  IADD3 R6, P0, PT, R6, 0x4, RZ ;  /* 0x0000000406067810 */ /* 0x000fe40007f1e0ff */
[----:B------:R-:W-:Y:S01]  /*0a10*/  IADD3 R7, PT, PT, R7, 0x1, RZ ;  /* 0x0000000107077810 */ /* 0x000fe20007ffe0ff */
[----:B------:R-:W-:Y:S01]  /*0a20*/  UISETP.NE.AND UP0, UPT, UR4, URZ, UPT ;  /* 0x000000ff0400728c */ /* 0x000fe2000bf05270 */
[----:B0-----:R-:W-:Y:S01]  /*0a30*/  IADD3.X R5, PT, PT, RZ, R5, RZ, P0, !PT ;  /* 0x00000005ff057210 */ /* 0x001fe200007fe4ff */
[----:B--2---:R-:W-:-:S07]  /*0a40*/  FFMA R15, R2, R4, R15 ;  /* 0x00000004020f7223 */ /* 0x004fce000000000f */
[----:B------:R-:W-:Y:S05]  /*0a50*/  BRA.U UP0, `(.L_x_5) ;  /* 0xfffffffd00d47547 */ /* 0x000fea000b83ffff */
.L_x_0:
[----:B------:R-:W0:Y:S02]  /*0a60*/  LDC.64 R2, c[0x0][0x390] ;  /* 0x0000e400ff027b82 */ /* 0x000e240000000a00 */
[----:B0-----:R-:W-:-:S05]  /*0a70*/  IMAD.WIDE R2, R0, 0x4, R2 ;  /* 0x0000000400027825 */ /* 0x001fca00078e0202 */
[----:B------:R-:W-:Y:S01]  /*0a80*/  STG.E desc[UR12][R2.64], R15 ;  /* 0x0000000f02007986 */ /* 0x000fe2000c10190c */
[----:B------:R-:W-:Y:S05]  /*0a90*/  EXIT ;  /* 0x000000000000794d */ /* 0x000fea0003800000 */
.L_x_6:
[----:B------:R-:W-:-:S00]  /*0aa0*/  BRA `(.L_x_6) ;  /* 0xfffffffc00fc7947 */ /* 0x000fc0000383ffff */
[----:B------:R-:W-:-:S00]  /*0ab0*/  NOP ;  /* 0x0000000000007918 */ /* 0x000fc00000000000 */
        /* <DEDUP_REMOVED lines=12> */
.L_x_94:


//--------------------- .text.reset_state         --------------------------
	.section	.text.reset_state,"ax",@progbits
	.align	128
        .global         reset_state
        .type           reset_state,@function
        .size           reset_state,(.L_x_95 - reset_state)
        .other          reset_state,@"STO_CUDA_ENTRY STV_DEFAULT"
reset_state:
.text.reset_state:
[----:B------:R-:W0:Y:S01]  /*0000*/  LDC R1, c[0x0][0x37c] ;  /* 0x0000df00ff017b82 */ /* 0x000e220000000800 */
[----:B------:R-:W1:Y:S07]  /*0010*/  S2R R3, SR_TID.X ;  /* 0x0000000000037919 */ /* 0x000e6e0000002100 */
[----:B------:R-:W1:Y:S01]  /*0020*/  S2UR UR4, SR_CTAID.X ;  /* 0x00000000000479c3 */ /* 0x000e620000002500 */
[----:B------:R-:W2:Y:S01]  /*0030*/  LDCU UR5, c[0x0][0x390] ;  /* 0x00007200ff0577ac */ /* 0x000ea20008000800 */
[----:B0-----:R-:W-:-:S06]  /*0040*/  VIADD R1, R1, 0xffffffd0 ;  /* 0xffffffd001017836 */ /* 0x001fcc0000000000 */
[----:B------:R-:W1:Y:S02]  /*0050*/  LDC R10, c[0x0][0x360] ;  /* 0x0000d800ff0a7b82 */ /* 0x000e640000000800 */
[----:B-1----:R-:W-:-:S05]  /*0060*/  IMAD R10, R10, UR4, R3 ;  /* 0x000000040a0a7c24 */ /* 0x002fca000f8e0203 */
[----:B--2---:R-:W-:-:S13]  /*0070*/  ISETP.GE.AND P0, PT, R10, UR5, PT ;  /* 0x000000050a007c0c */ /* 0x004fda000bf06270 */
[----:B------:R-:W-:Y:S05]  /*0080*/  @P0 EXIT ;  /* 0x000000000000094d */ /* 0x000fea0003800000 */
[----:B------:R-:W0:Y:S01]  /*0090*/  LDC.64 R2, c[0x0][0x398] ;  /* 0x0000e600ff027b82 */ /* 0x000e220000000a00 */
[----:B------:R-:W-:Y:S01]  /*00a0*/  ISETP.NE.AND P0, PT, R10, RZ, PT ;  /* 0x000000ff0a00720c */ /* 0x000fe20003f05270 */
[----:B------:R-:W1:Y:S01]  /*00b0*/  LDCU.64 UR6, c[0x0][0x358] ;  /* 0x00006b00ff0677ac */ /* 0x000e620008000a00 */
[----:B------:R-:W-:Y:S01]  /*00c0*/  BSSY.RECONVERGENT B0, `(.L_x_7) ;  /* 0x000025e000007945 */ /* 0x000fe20003800200 */
[----:B0-----:R-:W-:Y:S02]  /*00d0*/  LOP3.LUT R0, R2, 0xaad26b49, RZ, 0x3c, !PT ;  /* 0xaad26b4902007812 */ /* 0x001fe400078e3cff */
[----:B------:R-:W-:-:S03]  /*00e0*/  LOP3.LUT R2, R3, 0xf7dcefdd, RZ, 0x3c, !PT ;  /* 0xf7dcefdd03027812 */ /* 0x000fc600078e3cff */
[----:B------:R-:W-:Y:S02]  /*00f0*/  IMAD R0, R0, 0x4182bed5, RZ ;  /* 0x4182bed500007824 */ /* 0x000fe400078e02ff */
[----:B------:R-:W-:Y:S02]  /*0100*/  IMAD R9, R2, -0x658354e5, RZ ;  /* 0x9a7cab1b02097824 */ /* 0x000fe400078e02ff */
[C---:B------:R-:W-:Y:S01]  /*0110*/  VIADD R5, R0.reuse, 0x583f19 ;  /* 0x00583f1900057836 */ /* 0x040fe20000000000 */
[C---:B------:R-:W-:Y:S01]  /*0120*/  LOP3.LUT R6, R0.reuse, 0x159a55e5, RZ, 0x3c, !PT ;  /* 0x159a55e500067812 */ /* 0x040fe200078e3cff */
[C---:B------:R-:W-:Y:S01]  /*0130*/  VIADD R3, R0.reuse, 0x75bcd15 ;  /* 0x075bcd1500037836 */ /* 0x040fe20000000000 */
[----:B------:R-:W-:Y:S01]  /*0140*/  IADD3 R2, PT, PT, R0, 0x64f0c9, R9 ;  /* 0x0064f0c900027810 */ /* 0x000fe20007ffe009 */
[C---:B------:R-:W-:Y:S01]  /*0150*/  VIADD R7, R9.reuse, 0x1f123bb5 ;  /* 0x1f123bb509077836 */ /* 0x040fe20000000000 */
[----:B------:R-:W-:Y:S02]  /*0160*/  LOP3.LUT R4, R9, 0x5491333, RZ, 0x3c, !PT ;  /* 0x0549133309047812 */ /* 0x000fe400078e3cff */
[----:B------:R-:W-:Y:S01]  /*0170*/  SHF.R.S32.HI R0, RZ, 0x1f, R10 ;  /* 0x0000001fff007819 */ /* 0x000fe2000001140a */
[----:B------:R0:W-:Y:S04]  /*0180*/  STL.64 [R1], R2 ;  /* 0x0000000201007387 */ /* 0x0001e80000100a00 */
[----:B------:R0:W-:Y:S04]  /*0190*/  STL.64 [R1+0x8], R6 ;  /* 0x0000080601007387 */ /* 0x0001e80000100a00 */
[----:B------:R0:W-:Y:S01]  /*01a0*/  STL.64 [R1+0x10], R4 ;  /* 0x0000100401007387 */ /* 0x0001e20000100a00 */
[----:B-1----:R-:W-:Y:S05]  /*01b0*/  @!P0 BRA `(.L_x_8) ;  /* 0x0000002400388947 */ /* 0x002fea0003800000 */
[----:B------:R-:W-:Y:S02]  /*01c0*/  IMAD.MOV.U32 R13, RZ, RZ, R0 ;  /* 0x000000ffff0d7224 */ /* 0x000fe400078e0000 */
[----:B------:R-:W-:Y:S02]  /*01d0*/  IMAD.MOV.U32 R11, RZ, RZ, RZ ;  /* 0x000000ffff0b7224 */ /* 0x000fe400078e00ff */
[----:B0-----:R-:W-:-:S07]  /*01e0*/  IMAD.MOV.U32 R2, RZ, RZ, R10 ;  /* 0x000000ffff027224 */ /* 0x001fce00078e000a */
.L_x_17:
[----:B------:R-:W-:Y:S01]  /*01f0*/  LOP3.LUT R0, R2, 0x3, RZ, 0xc0, !PT ;  /* 0x0000000302007812 */ /* 0x000fe200078ec0ff */
[----:B------:R-:W-:Y:S03]  /*0200*/  BSSY.RECONVERGENT B1, `(.L_x_9) ;  /* 0x0000243000017945 */ /* 0x000fe60003800200 */
[----:B------:R-:W-:-:S04]  /*0210*/  ISETP.NE.U32.AND P0, PT, R0, RZ, PT ;  /* 0x000000ff0000720c */ /* 0x000fc80003f05070 */
[----:B------:R-:W-:-:S13]  /*0220*/  ISETP.NE.AND.EX P0, PT, RZ, RZ, PT, P0 ;  /* 0x000000ffff00720c */ /* 0x000fda0003f05300 */
[----:B0-----:R-:W-:Y:S05]  /*0230*/  @!P0 BRA `(.L_x_10) ;  /* 0x0000002000fc8947 */ /* 0x001fea0003800000 */
[----:B------:R-:W0:Y:S01]  /*0240*/  LDC.64 R8, c[0x4][RZ] ;  /* 0x01000000ff087b82 */ /* 0x000e220000000a00 */
[----:B------:R-:W-:Y:S01]  /*0250*/  IMAD.MOV.U32 R0, RZ, RZ, RZ ;  /* 0x000000ffff007224 */ /* 0x000fe200078e00ff */
[----:B------:R-:W-:Y:S02]  /*0260*/  CS2R R4, SRZ ;  /* 0x0000000000047805 */ /* 0x000fe4000001ff00 */
[----:B------:R-:W-:Y:S01]  /*0270*/  CS2R R6, SRZ ;  /* 0x0000000000067805 */ /* 0x000fe2000001ff00 */
[----:B------:R-:W-:Y:S02]  /*0280*/  IMAD.MOV.U32 R3, RZ, RZ, RZ ;  /* 0x000000ffff037224 */ /* 0x000fe400078e00ff */
[----:B0-----:R-:W-:-:S07]  /*0290*/  IMAD.WIDE.U32 R8, R11, 0xc80, R8 ;  /* 0x00000c800b087825 */ /* 0x001fce00078e0008 */
.L_x_12:
[----:B------:R-:W-:-:S06]  /*02a0*/  IMAD R12, R0, 0x4, R1 ;  /* 0x00000004000c7824 */ /* 0x000fcc00078e0201 */
[----:B------:R-:W5:Y:S01]  /*02b0*/  LDL R12, [R12+0x4] ;  /* 0x000004000c0c7983 */ /* 0x000f620000100800 */
[----:B------:R-:W-:-:S05]  /*02c0*/  UMOV UR4, URZ ;  /* 0x000000ff00047c82 */ /* 0x000fca0008000000 */
.L_x_11:
[----:B-----5:R-:W-:Y:S01]  /*02d0*/  SHF.R.U32.HI R22, RZ, UR4, R12 ;  /* 0x00000004ff167c19 */ /* 0x020fe2000801160c */
[----:B------:R-:W-:-:S03]  /*02e0*/  IMAD.SHL.U32 R14, R0, 0x20, RZ ;  /* 0x00000020000e7824 */ /* 0x000fc600078e00ff */
[----:B------:R-:W-:Y:S01]  /*02f0*/  LOP3.LUT R15, R22, 0x1, RZ, 0xc0, !PT ;  /* 0x00000001160f7812 */ /* 0x000fe200078ec0ff */
[----:B------:R-:W-:-:S03]  /*0300*/  VIADD R14, R14, UR4 ;  /* 0x000000040e0e7c36 */ /* 0x000fc60008000000 */
[----:B------:R-:W-:Y:S01]  /*0310*/  ISETP.NE.U32.AND P0, PT, R15, 0x1, PT ;  /* 0x000000010f00780c */ /* 0x000fe20003f05070 */
[----:B------:R-:W-:-:S03]  /*0320*/  IMAD R15, R14, 0x5, RZ ;  /* 0x000000050e0f7824 */ /* 0x000fc600078e02ff */
[----:B------:R-:W-:Y:S01]  /*0330*/  R2P PR, R22, 0x7e ;  /* 0x0000007e16007804 */ /* 0x000fe20000000000 */
[----:B------:R-:W-:-:S08]  /*0340*/  IMAD.WIDE.U32 R14, R15, 0x4, R8 ;  /* 0x000000040f0e7825 */ /* 0x000fd000078e0008 */
[----:B------:R-:W2:Y:S04]  /*0350*/  @!P0 LDG.E.CONSTANT R16, desc[UR6][R14.64+0x10] ;  /* 0x000010060e108981 */ /* 0x000ea8000c1e9900 */
[----:B------:R-:W3:Y:S04]  /*0360*/  @P1 LDG.E.CONSTANT R18, desc[UR6][R14.64+0x24] ;  /* 0x000024060e121981 */ /* 0x000ee8000c1e9900 */
[----:B------:R-:W4:Y:S04]  /*0370*/  @P2 LDG.E.CONSTANT R20, desc[UR6][R14.64+0x38] ;  /* 0x000038060e142981 */ /* 0x000f28000c1e9900 */
[----:B------:R-:W4:Y:S04]  /*0380*/  @P3 LDG.E.CONSTANT R24, desc[UR6][R14.64+0x4c] ;  /* 0x00004c060e183981 */ /* 0x000f28000c1e9900 */
[----:B------:R-:W4:Y:S04]  /*0390*/  @P4 LDG.E.CONSTANT R26, desc[UR6][R14.64+0x60] ;  /* 0x000060060e1a4981 */ /* 0x000f28000c1e9900 */
[----:B------:R-:W4:Y:S04]  /*03a0*/  @!P0 LDG.E.CONSTANT R17, desc[UR6][R14.64+0x4] ;  /* 0x000004060e118981 */ /* 0x000f28000c1e9900 */
[----:B------:R-:W4:Y:S04]  /*03b0*/  @!P0 LDG.E.CONSTANT R19, desc[UR6][R14.64+0xc] ;  /* 0x00000c060e138981 */ /* 0x000f28000c1e9900 */
[----:B------:R-:W4:Y:S04]  /*03c0*/  @P1 LDG.E.CONSTANT R21, desc[UR6][R14.64+0x18] ;  /* 0x000018060e151981 */ /* 0x000f28000c1e9900 */
[----:B------:R-:W4:Y:S04]  /*03d0*/  @P3 LDG.E.CONSTANT R23, desc[UR6][R14.64+0x40] ;  /* 0x000040060e173981 */ /* 0x000f28000c1e9900 */
[----:B------:R-:W4:Y:S04]  /*03e0*/  @P5 LDG.E.CONSTANT R25, desc[UR6][R14.64+0x70] ;  /* 0x000070060e195981 */ /* 0x000f28000c1e9900 */
[----:B------:R-:W4:Y:S01]  /*03f0*/  @P6 LDG.E.CONSTANT R28, desc[UR6][R14.64+0x88] ;  /* 0x000088060e1c6981 */ /* 0x000f22000c1e9900 */
[----:B--2---:R-:W-:-:S03]  /*0400*/  @!P0 LOP3.LUT R5, R5, R16, RZ, 0x3c, !PT ;  /* 0x0000001005058212 */ /* 0x004fc600078e3cff */
[----:B------:R-:W2:Y:S01]  /*0410*/  @!P0 LDG.E.CONSTANT R16, desc[UR6][R14.64] ;  /* 0x000000060e108981 */ /* 0x000ea2000c1e9900 */
[----:B---3--:R-:W-:-:S03]  /*0420*/  @P1 LOP3.LUT R5, R5, R18, RZ, 0x3c, !PT ;  /* 0x0000001205051212 */ /* 0x008fc600078e3cff */
[----:B------:R-:W3:Y:S01]  /*0430*/  @!P0 LDG.E.CONSTANT R18, desc[UR6][R14.64+0x8] ;  /* 0x000008060e128981 */ /* 0x000ee2000c1e9900 */
[----:B----4-:R-:W-:-:S03]  /*0440*/  @P2 LOP3.LUT R5, R5, R20, RZ, 0x3c, !PT ;  /* 0x0000001405052212 */ /* 0x010fc600078e3cff */
[----:B------:R-:W4:Y:S01]  /*0450*/  @P1 LDG.E.CONSTANT R20, desc[UR6][R14.64+0x14] ;  /* 0x000014060e141981 */ /* 0x000f22000c1e9900 */
[----:B------:R-:W-:-:S03]  /*0460*/  @P3 LOP3.LUT R5, R5, R24, RZ, 0x3c, !PT ;  /* 0x0000001805053212 */ /* 0x000fc600078e3cff */
[----:B------:R-:W4:Y:S01]  /*0470*/  @P5 LDG.E.CONSTANT R24, desc[UR6][R14.64+0x74] ;  /* 0x000074060e185981 */ /* 0x000f22000c1e9900 */
[----:B------:R-:W-:-:S03]  /*0480*/  @P4 LOP3.LUT R5, R5, R26, RZ, 0x3c, !PT ;  /* 0x0000001a05054212 */ /* 0x000fc600078e3cff */
[----:B------:R-:W4:Y:S01]  /*0490*/  @P3 LDG.E.CONSTANT R26, desc[UR6][R14.64+0x44] ;  /* 0x000044060e1a3981 */ /* 0x000f22000c1e9900 */
[----:B------:R-:W-:-:S03]  /*04a0*/  @!P0 LOP3.LUT R6, R6, R17, RZ, 0x3c, !PT ;  /* 0x0000001106068212 */ /* 0x000fc600078e3cff */
[----:B------:R-:W4:Y:S01]  /*04b0*/  @P1 LDG.E.CONSTANT R17, desc[UR6][R14.64+0x20] ;  /* 0x000020060e111981 */ /* 0x000f22000c1e9900 */
[----:B------:R-:W-:-:S03]  /*04c0*/  @!P0 LOP3.LUT R4, R4, R19, RZ, 0x3c, !PT ;  /* 0x0000001304048212 */ /* 0x000fc600078e3cff */
[----:B------:R-:W4:Y:S01]  /*04d0*/  @P2 LDG.E.CONSTANT R19, desc[UR6][R14.64+0x2c] ;  /* 0x00002c060e132981 */ /* 0x000f22000c1e9900 */
[----:B------:R-:W-:-:S03]  /*04e0*/  @P1 LOP3.LUT R6, R6, R21, RZ, 0x3c, !PT ;  /* 0x0000001506061212 */ /* 0x000fc600078e3cff */
[----:B------:R-:W4:Y:S01]  /*04f0*/  @P2 LDG.E.CONSTANT R21, desc[UR6][R14.64+0x34] ;  /* 0x000034060e152981 */ /* 0x000f22000c1e9900 */
[----:B--2---:R-:W-:-:S03]  /*0500*/  @!P0 LOP3.LUT R3, R3, R16, RZ, 0x3c, !PT ;  /* 0x0000001003038212 */ /* 0x004fc600078e3cff */
[----:B------:R-:W2:Y:S01]  /*0510*/  @P1 LDG.E.CONSTANT R16, desc[UR6][R14.64+0x1c] ;  /* 0x00001c060e101981 */ /* 0x000ea2000c1e9900 */
[----:B---3--:R-:W-:-:S03]  /*0520*/  @!P0 LOP3.LUT R7, R7, R18, RZ, 0x3c, !PT ;  /* 0x0000001207078212 */ /* 0x008fc600078e3cff */
[----:B------:R-:W3:Y:S01]  /*0530*/  @P2 LDG.E.CONSTANT R18, desc[UR6][R14.64+0x28] ;  /* 0x000028060e122981 */ /* 0x000ee2000c1e9900 */
[----:B----4-:R-:W-:-:S03]  /*0540*/  @P1 LOP3.LUT R3, R3, R20, RZ, 0x3c, !PT ;  /* 0x0000001403031212 */ /* 0x010fc600078e3cff */
[----:B------:R-:W4:Y:S01]  /*0550*/  @P2 LDG.E.CONSTANT R20, desc[UR6][R14.64+0x30] ;  /* 0x000030060e142981 */ /* 0x000f22000c1e9900 */
[----:B------:R-:W-:-:S03]  /*0560*/  @P5 LOP3.LUT R5, R5, R24, RZ, 0x3c, !PT ;  /* 0x0000001805055212 */ /* 0x000fc600078e3cff */
[----:B------:R-:W4:Y:S01]  /*0570*/  @P3 LDG.E.CONSTANT R24, desc[UR6][R14.64+0x3c] ;  /* 0x00003c060e183981 */ /* 0x000f22000c1e9900 */
[----:B------:R-:W-:-:S03]  /*0580*/  @P1 LOP3.LUT R4, R4, R17, RZ, 0x3c, !PT ;  /* 0x0000001104041212 */ /* 0x000fc600078e3cff */
[----:B------:R-:W4:Y:S01]  /*0590*/  @P3 LDG.E.CONSTANT R17, desc[UR6][R14.64+0x48] ;  /* 0x000048060e113981 */ /* 0x000f22000c1e9900 */
[----:B------:R-:W-:-:S03]  /*05a0*/  @P2 LOP3.LUT R6, R6, R19, RZ, 0x3c, !PT ;  /* 0x0000001306062212 */ /* 0x000fc600078e3cff */
[----:B------:R-:W4:Y:S01]  /*05b0*/  @P4 LDG.E.CONSTANT R19, desc[UR6][R14.64+0x54] ;  /* 0x000054060e134981 */ /* 0x000f22000c1e9900 */
[----:B------:R-:W-:Y:S02]  /*05c0*/  @P2 LOP3.LUT R4, R4, R21, RZ, 0x3c, !PT ;  /* 0x0000001504042212 */ /* 0x000fe400078e3cff */
[----:B------:R-:W-:Y:S01]  /*05d0*/  @P3 LOP3.LUT R6, R6, R23, RZ, 0x3c, !PT ;  /* 0x0000001706063212 */ /* 0x000fe200078e3cff */
[----:B------:R-:W4:Y:S04]  /*05e0*/  @P4 LDG.E.CONSTANT R21, desc[UR6][R14.64+0x5c] ;  /* 0x00005c060e154981 */ /* 0x000f28000c1e9900 */
[----:B------:R-:W4:Y:S01]  /*05f0*/  @P5 LDG.E.CONSTANT R23, desc[UR6][R14.64+0x68] ;  /* 0x000068060e175981 */ /* 0x000f22000c1e9900 */
[----:B--2---:R-:W-:-:S03]  /*0600*/  @P1 LOP3.LUT R7, R7, R16, RZ, 0x3c, !PT ;  /* 0x0000001007071212 */ /* 0x004fc600078e3cff */
[----:B------:R-:W2:Y:S01]  /*0610*/  @P4 LDG.E.CONSTANT R16, desc[UR6][R14.64+0x50] ;  /* 0x000050060e104981 */ /* 0x000ea2000c1e9900 */
[----:B---3--:R-:W-:-:S03]  /*0620*/  @P2 LOP3.LUT R3, R3, R18, RZ, 0x3c, !PT ;  /* 0x0000001203032212 */ /* 0x008fc600078e3cff */
[----:B------:R-:W3:Y:S01]  /*0630*/  @P4 LDG.E.CONSTANT R18, desc[UR6][R14.64+0x58] ;  /* 0x000058060e124981 */ /* 0x000ee2000c1e9900 */
[----:B----4-:R-:W-:-:S03]  /*0640*/  @P2 LOP3.LUT R7, R7, R20, RZ, 0x3c, !PT ;  /* 0x0000001407072212 */ /* 0x010fc600078e3cff */
[----:B------:R-:W4:Y:S01]  /*0650*/  @P5 LDG.E.CONSTANT R20, desc[UR6][R14.64+0x64] ;  /* 0x000064060e145981 */ /* 0x000f22000c1e9900 */
[----:B------:R-:W-:-:S03]  /*0660*/  @P3 LOP3.LUT R3, R3, R24, RZ, 0x3c, !PT ;  /* 0x0000001803033212 */ /* 0x000fc600078e3cff */
[----:B------:R-:W4:Y:S01]  /*0670*/  @P5 LDG.E.CONSTANT R24, desc[UR6][R14.64+0x6c] ;  /* 0x00006c060e185981 */ /* 0x000f22000c1e9900 */
[----:B------:R-:W-:Y:S02]  /*0680*/  LOP3.LUT P0, RZ, R22, 0x80, RZ, 0xc0, !PT ;  /* 0x0000008016ff7812 */ /* 0x000fe4000780c0ff */
[----:B------:R-:W-:Y:S02]  /*0690*/  @P3 LOP3.LUT R7, R7, R26, RZ, 0x3c, !PT ;  /* 0x0000001a07073212 */ /* 0x000fe400078e3cff */
[----:B------:R-:W-:Y:S02]  /*06a0*/  @P3 LOP3.LUT R4, R4, R17, RZ, 0x3c, !PT ;  /* 0x0000001104043212 */ /* 0x000fe400078e3cff */
[----:B------:R-:W4:Y:S01]  /*06b0*/  @P6 LDG.E.CONSTANT R17, desc[UR6][R14.64+0x7c] ;  /* 0x00007c060e116981 */ /* 0x000f22000c1e9900 */
[----:B------:R-:W-:-:S03]  /*06c0*/  @P4 LOP3.LUT R6, R6, R19, RZ, 0x3c, !PT ;  /* 0x0000001306064212 */ /* 0x000fc600078e3cff */
[----:B------:R-:W4:Y:S01]  /*06d0*/  @P6 LDG.E.CONSTANT R19, desc[UR6][R14.64+0x84] ;  /* 0x000084060e136981 */ /* 0x000f22000c1e9900 */
[----:B------:R-:W-:-:S03]  /*06e0*/  @P4 LOP3.LUT R4, R4, R21, RZ, 0x3c, !PT ;  /* 0x0000001504044212 */ /* 0x000fc600078e3cff */
[----:B------:R-:W4:Y:S01]  /*06f0*/  @P0 LDG.E.CONSTANT R26, desc[UR6][R14.64+0x9c] ;  /* 0x00009c060e1a0981 */ /* 0x000f22000c1e9900 */
[----:B------:R-:W-:-:S03]  /*0700*/  @P5 LOP3.LUT R6, R6, R23, RZ, 0x3c, !PT ;  /* 0x0000001706065212 */ /* 0x000fc600078e3cff */
        /* <DEDUP_REMOVED lines=10> */
[----:B------:R-:W-:Y:S02]  /*07b0*/  @P5 LOP3.LUT R4, R4, R25, RZ, 0x3c, !PT ;  /* 0x0000001904045212 */ /* 0x000fe400078e3cff */
[----:B------:R-:W-:Y:S02]  /*07c0*/  @P6 LOP3.LUT R5, R5, R28, RZ, 0x3c, !PT ;  /* 0x0000001c05056212 */ /* 0x000fe400078e3cff */
[----:B------:R-:W-:Y:S02]  /*07d0*/  @P6 LOP3.LUT R6, R6, R17, RZ, 0x3c, !PT ;  /* 0x0000001106066212 */ /* 0x000fe400078e3cff */
[----:B------:R-:W-:Y:S02]  /*07e0*/  @P6 LOP3.LUT R4, R4, R19, RZ, 0x3c, !PT ;  /* 0x0000001304046212 */ /* 0x000fe400078e3cff */
[----:B------:R-:W-:Y:S02]  /*07f0*/  @P0 LOP3.LUT R5, R5, R26, RZ, 0x3c, !PT ;  /* 0x0000001a05050212 */ /* 0x000fe400078e3cff */
[----:B------:R-:W-:-:S02]  /*0800*/  @P0 LOP3.LUT R6, R6, R21, RZ, 0x3c, !PT ;  /* 0x0000001506060212 */ /* 0x000fc400078e3cff */
[----:B------:R-:W-:Y:S02]  /*0810*/  @P0 LOP3.LUT R4, R4, R23, RZ, 0x3c, !PT ;  /* 0x0000001704040212 */ /* 0x000fe400078e3cff */
[----:B--2---:R-:W-:Y:S02]  /*0820*/  @P6 LOP3.LUT R3, R3, R16, RZ, 0x3c, !PT ;  /* 0x0000001003036212 */ /* 0x004fe400078e3cff */
[----:B---3--:R-:W-:Y:S02]  /*0830*/  @P6 LOP3.LUT R7, R7, R18, RZ, 0x3c, !PT ;  /* 0x0000001207076212 */ /* 0x008fe400078e3cff */
[----:B----4-:R-:W-:Y:S02]  /*0840*/  @P0 LOP3.LUT R3, R3, R20, RZ, 0x3c, !PT ;  /* 0x0000001403030212 */ /* 0x010fe400078e3cff */
[----:B------:R-:W-:Y:S02]  /*0850*/  @P0 LOP3.LUT R7, R7, R24, RZ, 0x3c, !PT ;  /* 0x0000001807070212 */ /* 0x000fe400078e3cff */
[----:B------:R-:W-:-:S13]  /*0860*/  R2P PR, R22.B1, 0x7f ;  /* 0x0000007f16007804 */ /* 0x000fda0000001000 */
[----:B------:R-:W2:Y:S04]  /*0870*/  @P0 LDG.E.CONSTANT R18, desc[UR6][R14.64+0xa0] ;  /* 0x0000a0060e120981 */ /* 0x000ea8000c1e9900 */
[----:B------:R-:W3:Y:S04]  /*0880*/  @P0 LDG.E.CONSTANT R19, desc[UR6][R14.64+0xa4] ;  /* 0x0000a4060e130981 */ /* 0x000ee8000c1e9900 */
[----:B------:R-:W4:Y:S04]  /*0890*/  @P0 LDG.E.CONSTANT R20, desc[UR6][R14.64+0xa8] ;  /* 0x0000a8060e140981 */ /* 0x000f28000c1e9900 */
[----:B------:R-:W4:Y:S04]  /*08a0*/  @P0 LDG.E.CONSTANT R21, desc[UR6][R14.64+0xac] ;  /* 0x0000ac060e150981 */ /* 0x000f28000c1e9900 */
[----:B------:R-:W4:Y:S04]  /*08b0*/  @P0 LDG.E.CONSTANT R24, desc[UR6][R14.64+0xb0] ;  /* 0x0000b0060e180981 */ /* 0x000f28000c1e9900 */
[----:B------:R-:W4:Y:S04]  /*08c0*/  @P1 LDG.E.CONSTANT R16, desc[UR6][R14.64+0xbc] ;  /* 0x0000bc060e101981 */ /* 0x000f28000c1e9900 */
[----:B------:R-:W4:Y:S04]  /*08d0*/  @P1 LDG.E.CONSTANT R26, desc[UR6][R14.64+0xb4] ;  /* 0x0000b4060e1a1981 */ /* 0x000f28000c1e9900 */
        /* <DEDUP_REMOVED lines=11> */
[----:B------:R-:W-:Y:S01]  /*0990*/  LOP3.LUT P0, RZ, R22, 0x8000, RZ, 0xc0, !PT ;  /* 0x0000800016ff7812 */ /* 0x000fe2000780c0ff */
[----:B------:R-:W4:Y:S01]  /*09a0*/  @P2 LDG.E.CONSTANT R24, desc[UR6][R14.64+0xd8] ;  /* 0x0000d8060e182981 */ /* 0x000f22000c1e9900 */
[----:B------:R-:W-:-:S03]  /*09b0*/  @P1 LOP3.LUT R7, R7, R16, RZ, 0x3c, !PT ;  /* 0x0000001007071212 */ /* 0x000fc600078e3cff */
[----:B------:R-:W4:Y:S01]  /*09c0*/  @P2 LDG.E.CONSTANT R22, desc[UR6][R14.64+0xd0] ;  /* 0x0000d0060e162981 */ /* 0x000f22000c1e9900 */
[----:B------:R-:W-:-:S03]  /*09d0*/  @P1 LOP3.LUT R3, R3, R26, RZ, 0x3c, !PT ;  /* 0x0000001a03031212 */ /* 0x000fc600078e3cff */
[----:B------:R-:W4:Y:S01]  /*09e0*/  @P3 LDG.E.CONSTANT R16, desc[UR6][R14.64+0xe4] ;  /* 0x0000e4060e103981 */ /* 0x000f22000c1e9900 */
[----:B------:R-:W-:-:S03]  /*09f0*/  @P1 LOP3.LUT R6, R6, R23, RZ, 0x3c, !PT ;  /* 0x0000001706061212 */ /* 0x000fc600078e3cff */
[----:B------:R-:W4:Y:S01]  /*0a00*/  @P3 LDG.E.CONSTANT R26, desc[UR6][R14.64+0xdc] ;  /* 0x0000dc060e1a3981 */ /* 0x000f22000c1e9900 */
[----:B------:R-:W-:-:S03]  /*0a10*/  @P1 LOP3.LUT R4, R4, R17, RZ, 0x3c, !PT ;  /* 0x0000001104041212 */ /* 0x000fc600078e3cff */
        /* <DEDUP_REMOVED lines=43> */
[----:B------:R-:W-:-:S04]  /*0cd0*/  UIADD3 UR4, UPT, UPT, UR4, 0x10, URZ ;  /* 0x0000001004047890 */ /* 0x000fc8000fffe0ff */
[----:B------:R-:W-:Y:S01]  /*0ce0*/  UISETP.NE.AND UP0, UPT, UR4, 0x20, UPT ;  /* 0x000000200400788c */ /* 0x000fe2000bf05270 */
[----:B--2---:R-:W-:Y:S02]  /*0cf0*/  @P5 LOP3.LUT R5, R5, R18, RZ, 0x3c, !PT ;  /* 0x0000001205055212 */ /* 0x004fe400078e3cff */
[----:B---3--:R-:W-:Y:S02]  /*0d00*/  @P6 LOP3.LUT R6, R6, R19, RZ, 0x3c, !PT ;  /* 0x0000001306066212 */ /* 0x008fe400078e3cff */
[----:B----4-:R-:W-:Y:S02]  /*0d10*/  @P6 LOP3.LUT R3, R3, R20, RZ, 0x3c, !PT ;  /* 0x0000001403036212 */ /* 0x010fe400078e3cff */
[----:B------:R-:W-:Y:S02]  /*0d20*/  @P6 LOP3.LUT R4, R4, R21, RZ, 0x3c, !PT ;  /* 0x0000001504046212 */ /* 0x000fe400078e3cff */
[----:B------:R-:W-:Y:S02]  /*0d30*/  @P6 LOP3.LUT R7, R7, R22, RZ, 0x3c, !PT ;  /* 0x0000001607076212 */ /* 0x000fe400078e3cff */
[----:B------:R-:W-:-:S02]  /*0d40*/  @P6 LOP3.LUT R5, R5, R16, RZ, 0x3c, !PT ;  /* 0x0000001005056212 */ /* 0x000fc400078e3cff */
[----:B------:R-:W-:Y:S02]  /*0d50*/  @P0 LOP3.LUT R3, R3, R24, RZ, 0x3c, !PT ;  /* 0x0000001803030212 */ /* 0x000fe400078e3cff */
[----:B------:R-:W-:Y:S02]  /*0d60*/  @P0 LOP3.LUT R5, R5, R28, RZ, 0x3c, !PT ;  /* 0x0000001c05050212 */ /* 0x000fe400078e3cff */
[----:B------:R-:W-:Y:S02]  /*0d70*/  @P0 LOP3.LUT R7, R7, R26, RZ, 0x3c, !PT ;  /* 0x0000001a07070212 */ /* 0x000fe400078e3cff */
[----:B------:R-:W-:Y:S02]  /*0d80*/  @P0 LOP3.LUT R4, R4, R23, RZ, 0x3c, !PT ;  /* 0x0000001704040212 */ /* 0x000fe400078e3cff */
[----:B------:R-:W-:Y:S01]  /*0d90*/  @P0 LOP3.LUT R6, R6, R17, RZ, 0x3c, !PT ;  /* 0x0000001106060212 */ /* 0x000fe200078e3cff */
[----:B------:R-:W-:Y:S06]  /*0da0*/  BRA.U UP0, `(.L_x_11) ;  /* 0xfffffff500487547 */ /* 0x000fec000b83ffff */
[----:B------:R-:W-:-:S05]  /*0db0*/  VIADD R0, R0, 0x1 ;  /* 0x0000000100007836 */ /* 0x000fca0000000000 */
[----:B------:R-:W-:-:S13]  /*0dc0*/  ISETP.NE.AND P0, PT, R0, 0x5, PT ;  /* 0x000000050000780c */ /* 0x000fda0003f05270 */
[----:B------:R-:W-:Y:S05]  /*0dd0*/  @P0 BRA `(.L_x_12) ;  /* 0xfffffff400300947 */ /* 0x000fea000383ffff */
[----:B------:R-:W-:Y:S01]  /*0de0*/  LOP3.LUT R0, R2, 0x3, RZ, 0xc0, !PT ;  /* 0x0000000302007812 */ /* 0x000fe200078ec0ff */
[----:B------:R0:W-:Y:S03]  /*0df0*/  STL.64 [R1+0x8], R6 ;  /* 0x0000080601007387 */ /* 0x0001e60000100a00 */
[----:B------:R-:W-:Y:S01]  /*0e00*/  ISETP.NE.U32.AND P0, PT, R0, 0x1, PT ;  /* 0x000000010000780c */ /* 0x000fe20003f05070 */
[----:B------:R0:W-:Y:S03]  /*0e10*/  STL.64 [R1+0x10], R4 ;  /* 0x0000100401007387 */ /* 0x0001e60000100a00 */
[----:B------:R-:W-:Y:S01]  /*0e20*/  ISETP.NE.AND.EX P0, PT, RZ, RZ, PT, P0 ;  /* 0x000000ffff00720c */ /* 0x000fe20003f05300 */
[----:B------:R0:W-:-:S12]  /*0e30*/  STL [R1+0x4], R3 ;  /* 0x0000040301007387 */ /* 0x0001d80000100800 */
[----:B0-----:R-:W-:Y:S05]  /*0e40*/  @!P0 BRA `(.L_x_10) ;  /* 0x0000001400f88947 */ /* 0x001fea0003800000 */
[----:B------:R-:W-:Y:S01]  /*0e50*/  UMOV UR4, URZ ;  /* 0x000000ff00047c82 */ /* 0x000fe20008000000 */
[----:B------:R-:W-:Y:S01]  /*0e60*/  IMAD.MOV.U32 R0, RZ, RZ, RZ ;  /* 0x000000ffff007224 */ /* 0x000fe200078e00ff */
[----:B------:R-:W-:Y:S01]  /*0e70*/  CS2R R6, SRZ ;  /* 0x0000000000067805 */ /* 0x000fe2000001ff00 */
[----:B------:R-:W-:Y:S02]  /*0e80*/  IMAD.MOV.U32 R4, RZ, RZ, RZ ;  /* 0x000000ffff047224 */ /* 0x000fe400078e00ff */
[----:B------:R-:W-:Y:S02]  /*0e90*/  IMAD.MOV.U32 R3, RZ, RZ, RZ ;  /* 0x000000ffff037224 */ /* 0x000fe400078e00ff */
[----:B------:R-:W-:-:S07]  /*0ea0*/  IMAD.U32 R5, RZ, RZ, UR4 ;  /* 0x00000004ff057e24 */ /* 0x000fce000f8e00ff */
.L_x_14:
[----:B------:R-:W-:-:S06]  /*0eb0*/  IMAD R12, R0, 0x4, R1 ;  /* 0x00000004000c7824 */ /* 0x000fcc00078e0201 */
[----:B------:R-:W5:Y:S01]  /*0ec0*/  LDL R12, [R12+0x4] ;  /* 0x000004000c0c7983 */ /* 0x000f620000100800 */
[----:B------:R-:W-:-:S05]  /*0ed0*/  UMOV UR4, URZ ;  /* 0x000000ff00047c82 */ /* 0x000fca0008000000 */
.L_x_13:
        /* <DEDUP_REMOVED lines=180> */
[----:B------:R0:W-:Y:S03]  /*1a20*/  STL [R1+0x4], R3 ;  /* 0x0000040301007387 */ /* 0x0001e60000100800 */
[----:B------:R-:W-:Y:S01]  /*1a30*/  ISETP.NE.AND.EX P0, PT, RZ, RZ, PT, P0 ;  /* 0x000000ffff00720c */ /* 0x000fe20003f05300 */
[----:B------:R0:W-:-:S12]  /*1a40*/  STL.64 [R1+0x10], R4 ;  /* 0x0000100401007387 */ /* 0x0001d80000100a00 */
[----:B0-----:R-:W-:Y:S05]  /*1a50*/  @P0 BRA `(.L_x_10) ;  /* 0x0000000800f40947 */ /* 0x001fea0003800000 */
[----:B------:R-:W-:Y:S01]  /*1a60*/  UMOV UR4, URZ ;  /* 0x000000ff00047c82 */ /* 0x000fe20008000000 */
[----:B------:R-:W-:Y:S01]  /*1a70*/  IMAD.MOV.U32 R0, RZ, RZ, RZ ;  /* 0x000000ffff007224 */ /* 0x000fe200078e00ff */
[----:B------:R-:W-:Y:S01]  /*1a80*/  CS2R R6, SRZ ;  /* 0x0000000000067805 */ /* 0x000fe2000001ff00 */
[----:B------:R-:W-:Y:S02]  /*1a90*/  IMAD.MOV.U32 R4, RZ, RZ, RZ ;  /* 0x000000ffff047224 */ /* 0x000fe400078e00ff */
[----:B------:R-:W-:Y:S02]  /*1aa0*/  IMAD.MOV.U32 R3, RZ, RZ, RZ ;  /* 0x000000ffff037224 */ /* 0x000fe400078e00ff */
[----:B------:R-:W-:-:S07]  /*1ab0*/  IMAD.U32 R5, RZ, RZ, UR4 ;  /* 0x00000004ff057e24 */ /* 0x000fce000f8e00ff */
.L_x_16:
[----:B------:R-:W-:-:S06]  /*1ac0*/  IMAD R12, R0, 0x4, R1 ;  /* 0x00000004000c7824 */ /* 0x000fcc00078e0201 */
[----:B------:R-:W5:Y:S01]  /*1ad0*/  LDL R12, [R12+0x4] ;  /* 0x000004000c0c7983 */ /* 0x000f620000100800 */
[----:B------:R-:W-:-:S05]  /*1ae0*/  UMOV UR4, URZ ;  /* 0x000000ff00047c82 */ /* 0x000fca0008000000 */
.L_x_15:
        /* <DEDUP_REMOVED lines=177> */
[----:B------:R0:W-:Y:S04]  /*2600*/  STL.64 [R1+0x8], R6 ;  /* 0x0000080601007387 */ /* 0x0001e80000100a00 */
[----:B------:R0:W-:Y:S04]  /*2610*/  STL [R1+0x4], R3 ;  /* 0x0000040301007387 */ /* 0x0001e80000100800 */
[----:B------:R0:W-:Y:S02]  /*2620*/  STL.64 [R1+0x10], R4 ;  /* 0x0000100401007387 */ /* 0x0001e40000100a00 */
.L_x_10:
[----:B------:R-:W-:Y:S05]  /*2630*/  BSYNC.RECONVERGENT B1 ;  /* 0x0000000000017941 */ /* 0x000fea0003800200 */
.L_x_9:
[C---:B------:R-:W-:Y:S01]  /*2640*/  ISETP.GT.U32.AND P0, PT, R2.reuse, 0x3, PT ;  /* 0x000000030200780c */ /* 0x040fe20003f04070 */
[----:B------:R-:W-:Y:S01]  /*2650*/  VIADD R11, R11, 0x1 ;  /* 0x000000010b0b7836 */ /* 0x000fe20000000000 */
[--C-:B------:R-:W-:Y:S02]  /*2660*/  SHF.R.U64 R2, R2, 0x2, R13.reuse ;  /* 0x0000000202027819 */ /* 0x100fe4000000120d */
[----:B------:R-:W-:Y:S02]  /*2670*/  ISETP.GT.U32.AND.EX P0, PT, R13, RZ, PT, P0 ;  /* 0x000000ff0d00720c */ /* 0x000fe40003f04100 */
[----:B------:R-:W-:-:S11]  /*2680*/  SHF.R.U32.HI R13, RZ, 0x2, R13 ;  /* 0x00000002ff0d7819 */ /* 0x000fd6000001160d */
[----:B------:R-:W-:Y:S05]  /*2690*/  @P0 BRA `(.L_x_17) ;  /* 0xffffffd800d40947 */ /* 0x000fea000383ffff */
.L_x_8:
[----:B------:R-:W-:Y:S05]  /*26a0*/  BSYNC.RECONVERGENT B0 ;  /* 0x0000000000007941 */ /* 0x000fea0003800200 */
.L_x_7:
[----:B0-----:R-:W0:Y:S01]  /*26b0*/  LDC.64 R6, c[0x0][0x398] ;  /* 0x0000e600ff067b82 */ /* 0x001e220000000a00 */
[----:B------:R-:W-:Y:S01]  /*26c0*/  SHF.R.U32.HI R0, RZ, 0x2, R3 ;  /* 0x00000002ff007819 */ /* 0x000fe20000011603 */
[----:B------:R-:W1:Y:S01]  /*26d0*/  LDCU.128 UR8, c[0x0][0x380] ;  /* 0x00007000ff0877ac */ /* 0x000e620008000c00 */
[----:B------:R-:W-:Y:S02]  /*26e0*/  IMAD.SHL.U32 R4, R10, 0x4, RZ ;  /* 0x000000040a047824 */ /* 0x000fe400078e00ff */
[----:B------:R-:W-:Y:S01]  /*26f0*/  LOP3.LUT R0, R0, R3, RZ, 0x3c, !PT ;  /* 0x0000000300007212 */ /* 0x000fe200078e3cff */
[----:B------:R-:W-:-:S04]  /*2700*/  IMAD.SHL.U32 R3, R5, 0x10, RZ ;  /* 0x0000001005037824 */ /* 0x000fc800078e00ff */
[----:B------:R-:W-:-:S05]  /*2710*/  IMAD.SHL.U32 R2, R0, 0x2, RZ ;  /* 0x0000000200027824 */ /* 0x000fca00078e00ff */
[----:B------:R-:W-:Y:S01]  /*2720*/  LOP3.LUT R2, R0, R2, R3, 0x96, !PT ;  /* 0x0000000200027212 */ /* 0x000fe200078e9603 */
[----:B------:R-:W-:-:S03]  /*2730*/  IMAD.MOV.U32 R3, RZ, RZ, 0x2f800000 ;  /* 0x2f800000ff037424 */ /* 0x000fc600078e00ff */
[----:B------:R-:W-:Y:S02]  /*2740*/  LOP3.LUT R2, R2, R5, RZ, 0x3c, !PT ;  /* 0x0000000502027212 */ /* 0x000fe400078e3cff */
[----:B------:R-:W-:Y:S02]  /*2750*/  SHF.R.S32.HI R5, RZ, 0x1f, R10 ;  /* 0x0000001fff057819 */ /* 0x000fe4000001140a */
[----:B0-----:R-:W-:Y:S02]  /*2760*/  LOP3.LUT R6, R6, 0xaad26b49, RZ, 0x3c, !PT ;  /* 0xaad26b4906067812 */ /* 0x001fe400078e3cff */
[----:B------:R-:W-:Y:S02]  /*2770*/  LOP3.LUT R7, R7, 0xf7dcefdd, RZ, 0x3c, !PT ;  /* 0xf7dcefdd07077812 */ /* 0x000fe400078e3cff */
[----:B------:R-:W-:Y:S01]  /*2780*/  SHF.L.U64.HI R10, R10, 0x2, R5 ;  /* 0x000000020a0a7819 */ /* 0x000fe20000010205 */
[----:B------:R-:W-:Y:S02]  /*2790*/  IMAD R6, R6, 0x4182bed5, RZ ;  /* 0x4182bed506067824 */ /* 0x000fe400078e02ff */
[----:B------:R-:W-:-:S05]  /*27a0*/  IMAD R7, R7, -0x658354e5, RZ ;  /* 0x9a7cab1b07077824 */ /* 0x000fca00078e02ff */
[----:B------:R-:W-:-:S04]  /*27b0*/  IADD3 R7, PT, PT, R6, 0x64f0c9, R7 ;  /* 0x0064f0c906077810 */ /* 0x000fc80007ffe007 */
[----:B------:R-:W-:-:S04]  /*27c0*/  IADD3 R2, PT, PT, R7, 0x587c5, R2 ;  /* 0x000587c507027810 */ /* 0x000fc80007ffe002 */
[----:B------:R-:W-:Y:S02]  /*27d0*/  I2FP.F32.U32 R0, R2 ;  /* 0x0000000200007245 */ /* 0x000fe40000201000 */
[C---:B-1----:R-:W-:Y:S02]  /*27e0*/  IADD3 R2, P0, PT, R4.reuse, UR8, RZ ;  /* 0x0000000804027c10 */ /* 0x042fe4000ff1e0ff */
[----:B------:R-:W-:Y:S01]  /*27f0*/  IADD3 R4, P1, PT, R4, UR10, RZ ;  /* 0x0000000a04047c10 */ /* 0x000fe2000ff3e0ff */
[----:B------:R-:W-:Y:S01]  /*2800*/  FFMA R0, R0, R3, 1.1641532182693481445e-10 ;  /* 0x2f00000000007423 */ /* 0x000fe20000000003 */
[C---:B------:R-:W-:Y:S02]  /*2810*/  IADD3.X R3, PT, PT, R10.reuse, UR9, RZ, P0, !PT ;  /* 0x000000090a037c10 */ /* 0x040fe400087fe4ff */
[----:B------:R-:W-:Y:S01]  /*2820*/  IADD3.X R5, PT, PT, R10, UR11, RZ, P1, !PT ;  /* 0x0000000b0a057c10 */ /* 0x000fe20008ffe4ff */
[----:B------:R-:W-:-:S05]  /*2830*/  FFMA R7, R0, 0.050000000745058059692, RZ ;  /* 0x3d4ccccd00077823 */ /* 0x000fca00000000ff */
[----:B------:R-:W-:Y:S04]  /*2840*/  STG.E desc[UR6][R2.64], R7 ;  /* 0x0000000702007986 */ /* 0x000fe8000c101906 */
[----:B------:R-:W-:Y:S01]  /*2850*/  STG.E desc[UR6][R4.64], RZ ;  /* 0x000000ff04007986 */ /* 0x000fe2000c101906 */
[----:B------:R-:W-:Y:S05]  /*2860*/  EXIT ;  /* 0x000000000000794d */ /* 0x000fea0003800000 */
.L_x_18:
        /* <DEDUP_REMOVED lines=9> */
.L_x_95:


//--------------------- .text.extract_state       --------------------------
	.section	.text.extract_state,"ax",@progbits
	.align	128
        .global         extract_state
        .type           extract_state,@function
        .size           extract_state,(.L_x_96 - extract_state)
        .other          extract_state,@"STO_CUDA_ENTRY STV_DEFAULT"
extract_state:
.text.extract_state:
        /* <DEDUP_REMOVED lines=8> */
[----:B------:R-:W0:Y:S01]  /*0080*/  LDC.64 R2, c[0x0][0x380] ;  /* 0x0000e000ff027b82 */ /* 0x000e220000000a00 */
[----:B------:R-:W1:Y:S07]  /*0090*/  LDCU.64 UR4, c[0x0][0x358] ;  /* 0x00006b00ff0477ac */ /* 0x000e6e0008000a00 */
[----:B------:R-:W2:Y:S01]  /*00a0*/  LDC.64 R4, c[0x0][0x388] ;  /* 0x0000e200ff047b82 */ /* 0x000ea20000000a00 */
[----:B0-----:R-:W-:-:S06]  /*00b0*/  IMAD.WIDE R2, R7, 0x4, R2 ;  /* 0x0000000407027825 */ /* 0x001fcc00078e0202 */
[----:B-1----:R-:W3:Y:S01]  /*00c0*/  LDG.E.CONSTANT R3, desc[UR4][R2.64] ;  /* 0x0000000402037981 */ /* 0x002ee2000c1e9900 */
[----:B--2---:R-:W-:-:S05]  /*00d0*/  IMAD.WIDE R4, R7, 0x4, R4 ;  /* 0x0000000407047825 */ /* 0x004fca00078e0204 */
[----:B---3--:R-:W-:Y:S01]  /*00e0*/  STG.E desc[UR4][R4.64], R3 ;  /* 0x0000000304007986 */ /* 0x008fe2000c101904 */
[----:B------:R-:W-:Y:S05]  /*00f0*/  EXIT ;  /* 0x000000000000794d */ /* 0x000fea0003800000 */
.L_x_19:
        /* <DEDUP_REMOVED lines=16> */
.L_x_96:


//--------------------- .text.lif_multistep       --------------------------
	.section	.text.lif_multistep,"ax",@progbits
	.align	128
        .global         lif_multistep
        .type           lif_multistep,@function
        .size           lif_multistep,(.L_x_91 - lif_multistep)
        .other          lif_multistep,@"STO_CUDA_ENTRY STV_DEFAULT"
lif_multistep:
.text.lif_multistep:
        /* <DEDUP_REMOVED lines=10> */
[----:B------:R-:W2:Y:S08]  /*00a0*/  LDC.64 R4, c[0x0][0x398] ;  /* 0x0000e600ff047b82 */ /* 0x000eb00000000a00 */
[----:B------:R-:W3:Y:S01]  /*00b0*/  LDC.64 R6, c[0x0][0x380] ;  /* 0x0000e000ff067b82 */ /* 0x000ee20000000a00 */
[----:B0-----:R-:W-:-:S06]  /*00c0*/  IMAD.WIDE R2, R8, 0x4, R2 ;  /* 0x0000000408027825 */ /* 0x001fcc00078e0202 */
[----:B-1----:R0:W5:Y:S01]  /*00d0*/  LDG.E.CONSTANT R3, desc[UR10][R2.64] ;  /* 0x0000000a02037981 */ /* 0x002162000c1e9900 */
[----:B------:R-:W-:Y:S01]  /*00e0*/  HFMA2 R19, -RZ, RZ, 0, 0 ;  /* 0x00000000ff137431 */ /* 0x000fe200000001ff */
[----:B--2---:R-:W-:-:S07]  /*00f0*/  MOV R11, RZ ;  /* 0x000000ff000b7202 */ /* 0x004fce0000000f00 */
.L_x_20:
[----:B---3--:R-:W-:-:S05]  /*0100*/  IMAD.WIDE.U32 R22, R11, 0x4, R6 ;  /* 0x000000040b167825 */ /* 0x008fca00078e0006 */
[----:B------:R-:W2:Y:S04]  /*0110*/  LDG.E.CONSTANT R15, desc[UR10][R22.64] ;  /* 0x0000000a160f7981 */ /* 0x000ea8000c1e9900 */
[----:B------:R-:W3:Y:S04]  /*0120*/  LDG.E.CONSTANT R0, desc[UR10][R22.64+0x4] ;  /* 0x0000040a16007981 */ /* 0x000ee8000c1e9900 */
[----:B------:R-:W4:Y:S04]  /*0130*/  LDG.E.CONSTANT R16, desc[UR10][R22.64+0x8] ;  /* 0x0000080a16107981 */ /* 0x000f28000c1e9900 */
[----:B------:R1:W4:Y:S01]  /*0140*/  LDG.E.CONSTANT R17, desc[UR10][R22.64+0xc] ;  /* 0x00000c0a16117981 */ /* 0x000322000c1e9900 */
[----:B------:R-:W-:-:S04]  /*0150*/  IMAD R21, R8, 0x50, R11 ;  /* 0x0000005008157824 */ /* 0x000fc800078e020b */
[----:B------:R-:W-:-:S05]  /*0160*/  IMAD.WIDE R20, R21, 0x4, R4 ;  /* 0x0000000415147825 */ /* 0x000fca00078e0204 */
[----:B------:R-:W4:Y:S04]  /*0170*/  LDG.E.CONSTANT R14, desc[UR10][R20.64] ;  /* 0x0000000a140e7981 */ /* 0x000f28000c1e9900 */
[----:B------:R-:W4:Y:S04]  /*0180*/  LDG.E.CONSTANT R13, desc[UR10][R20.64+0x4] ;  /* 0x0000040a140d7981 */ /* 0x000f28000c1e9900 */
[----:B------:R-:W4:Y:S04]  /*0190*/  LDG.E.CONSTANT R12, desc[UR10][R20.64+0x8] ;  /* 0x0000080a140c7981 */ /* 0x000f28000c1e9900 */
[----:B------:R3:W4:Y:S01]  /*01a0*/  LDG.E.CONSTANT R9, desc[UR10][R20.64+0xc] ;  /* 0x00000c0a14097981 */ /* 0x000722000c1e9900 */
[----:B------:R-:W-:-:S02]  /*01b0*/  ISETP.GE.U32.AND P0, PT, R11, 0x28, PT ;  /* 0x000000280b00780c */ /* 0x000fc40003f06070 */
[----:B------:R-:W-:-:S04]  /*01c0*/  MOV R10, 0x3f800000 ;  /* 0x3f800000000a7802 */ /* 0x000fc80000000f00 */
[----:B0-----:R-:W-:Y:S02]  /*01d0*/  FSEL R2, R10, 5, !P0 ;  /* 0x40a000000a027808 */ /* 0x001fe40004000000 */
[----:B------:R-:W-:-:S03]  /*01e0*/  ISETP.GE.U32.AND P0, PT, R11, 0x27, PT ;  /* 0x000000270b00780c */ /* 0x000fc60003f06070 */
[----:B--2---:R-:W-:Y:S01]  /*01f0*/  FMUL R2, R2, R15 ;  /* 0x0000000f02027220 */ /* 0x004fe20000400000 */
[----:B------:R-:W-:Y:S02]  /*0200*/  FSEL R15, R10, 5, !P0 ;  /* 0x40a000000a0f7808 */ /* 0x000fe40004000000 */
[----:B------:R-:W-:Y:S01]  /*0210*/  ISETP.GE.U32.AND P0, PT, R11, 0x26, PT ;  /* 0x000000260b00780c */ /* 0x000fe20003f06070 */
[C---:B------:R-:W-:Y:S01]  /*0220*/  FMUL R18, |R2|.reuse, 2.8853900432586669922 ;  /* 0x4038aa3b02127820 */ /* 0x040fe20000400200 */
[----:B-1----:R-:W-:Y:S01]  /*0230*/  FMUL R23, R2, R2 ;  /* 0x0000000202177220 */ /* 0x002fe20000400000 */
[----:B---3--:R-:W-:Y:S01]  /*0240*/  FMUL R15, R15, R0 ;  /* 0x000000000f0f7220 */ /* 0x008fe20000400000 */
[C---:B------:R-:W-:Y:S02]  /*0250*/  FSEL R21, R10.reuse, 5, !P0 ;  /* 0x40a000000a157808 */ /* 0x040fe40004000000 */
[----:B------:R-:W-:Y:S01]  /*0260*/  ISETP.GE.U32.AND P0, PT, R11, 0x25, PT ;  /* 0x000000250b00780c */ /* 0x000fe20003f06070 */
[----:B------:R-:W0:Y:S01]  /*0270*/  MUFU.EX2 R18, R18 ;  /* 0x0000001200127308 */ /* 0x000e220000000800 */
[----:B------:R-:W-:Y:S01]  /*0280*/  FMUL R0, |R15|, 2.8853900432586669922 ;  /* 0x4038aa3b0f007820 */ /* 0x000fe20000400200 */
[----:B----4-:R-:W-:Y:S01]  /*0290*/  FMUL R16, R21, R16 ;  /* 0x0000001015107220 */ /* 0x010fe20000400000 */
[----:B------:R-:W-:-:S02]  /*02a0*/  FSEL R20, R10, 5, !P0 ;  /* 0x40a000000a147808 */ /* 0x000fc40004000000 */
[----:B------:R-:W-:Y:S01]  /*02b0*/  MOV R21, 0x3c80f082 ;  /* 0x3c80f08200157802 */ /* 0x000fe20000000f00 */
[----:B------:R-:W-:Y:S01]  /*02c0*/  FMUL R22, |R16|, 2.8853900432586669922 ;  /* 0x4038aa3b10167820 */ /* 0x000fe20000400200 */
[----:B------:R-:W-:Y:S01]  /*02d0*/  FSETP.GE.AND P0, PT, |R2|, 9.010913848876953125, PT ;  /* 0x41102cb40200780b */ /* 0x000fe20003f06200 */
[----:B------:R-:W1:Y:S01]  /*02e0*/  MUFU.EX2 R0, R0 ;  /* 0x0000000000007308 */ /* 0x000e620000000800 */
[----:B------:R-:W-:Y:S01]  /*02f0*/  FMUL R17, R20, R17 ;  /* 0x0000001114117220 */ /* 0x000fe20000400000 */
[----:B------:R-:W-:Y:S02]  /*0300*/  FSETP.GE.AND P1, PT, |R2|, 0.60000002384185791016, PT ;  /* 0x3f19999a0200780b */ /* 0x000fe40003f26200 */
[----:B------:R-:W-:Y:S01]  /*0310*/  FSETP.GE.AND P2, PT, |R16|, 9.010913848876953125, PT ;  /* 0x41102cb41000780b */ /* 0x000fe20003f46200 */
[----:B------:R-:W-:Y:S01]  /*0320*/  FMUL R20, |R17|, 2.8853900432586669922 ;  /* 0x4038aa3b11147820 */ /* 0x000fe20000400200 */
[----:B------:R-:W-:Y:S02]  /*0330*/  IADD3 R11, PT, PT, R11, 0x4, RZ ;  /* 0x000000040b0b7810 */ /* 0x000fe40007ffe0ff */
[----:B------:R-:W2:Y:S01]  /*0340*/  MUFU.EX2 R22, R22 ;  /* 0x0000001600167308 */ /* 0x000ea20000000800 */
[----:B0-----:R-:W-:Y:S01]  /*0350*/  FADD R24, R18, 1 ;  /* 0x3f80000012187421 */ /* 0x001fe20000000000 */
[----:B------:R-:W-:-:S04]  /*0360*/  FFMA R18, R23, R21, -0.052303962409496307373 ;  /* 0xbd563cae17127423 */ /* 0x000fc80000000015 */
[----:B------:R-:W-:Y:S02]  /*0370*/  FFMA R18, R23, R18, 0.1331529766321182251 ;  /* 0x3e08594117127423 */ /* 0x000fe40000000012 */
[----:B------:R2:W0:Y:S01]  /*0380*/  MUFU.RCP R25, R24 ;  /* 0x0000001800197308 */ /* 0x0004220000001000 */
[----:B-1----:R-:W-:-:S07]  /*0390*/  FADD R26, R0, 1 ;  /* 0x3f800000001a7421 */ /* 0x002fce0000000000 */
[----:B------:R-:W1:Y:S01]  /*03a0*/  MUFU.EX2 R20, R20 ;  /* 0x0000001400147308 */ /* 0x000e620000000800 */
[----:B--2---:R-:W-:Y:S01]  /*03b0*/  FADD R24, R22, 1 ;  /* 0x3f80000016187421 */ /* 0x004fe20000000000 */
[----:B------:R-:W-:Y:S01]  /*03c0*/  FMUL R22, R15, R15 ;  /* 0x0000000f0f167220 */ /* 0x000fe20000400000 */
[----:B0-----:R-:W-:-:S05]  /*03d0*/  FFMA R0, R25, -2, R10 ;  /* 0xc000000019007823 */ /* 0x001fca000000000a */
[----:B------:R1:W0:Y:S01]  /*03e0*/  MUFU.RCP R25, R26 ;  /* 0x0000001a00197308 */ /* 0x0002220000001000 */
[----:B------:R-:W-:Y:S01]  /*03f0*/  FSEL R27, R0, 1, !P0 ;  /* 0x3f800000001b7808 */ /* 0x000fe20004000000 */
[----:B------:R-:W-:Y:S01]  /*0400*/  FFMA R0, R23, R18, -0.33332768082618713379 ;  /* 0xbeaaa9ed17007423 */ /* 0x000fe20000000012 */
[----:B------:R-:W-:Y:S02]  /*0410*/  FSETP.GE.AND P0, PT, |R15|, 0.60000002384185791016, PT ;  /* 0x3f19999a0f00780b */ /* 0x000fe40003f06200 */
[--C-:B------:R-:W-:Y:S01]  /*0420*/  LOP3.LUT R18, R27, 0x80000000, R2.reuse, 0xb8, !PT ;  /* 0x800000001b127812 */ /* 0x100fe200078eb802 */
[----:B------:R-:W-:Y:S01]  /*0430*/  FFMA R23, R23, R0, RZ ;  /* 0x0000000017177223 */ /* 0x000fe200000000ff */
[----:B------:R-:W-:Y:S01]  /*0440*/  FFMA R27, R22, R21, -0.052303962409496307373 ;  /* 0xbd563cae161b7423 */ /* 0x000fe20000000015 */
[----:B-1----:R-:W-:Y:S01]  /*0450*/  FADD R26, R20, 1 ;  /* 0x3f800000141a7421 */ /* 0x002fe20000000000 */
[----:B------:R-:W-:Y:S01]  /*0460*/  FMUL R0, R16, R16 ;  /* 0x0000001010007220 */ /* 0x000fe20000400000 */
[----:B------:R-:W-:Y:S01]  /*0470*/  @!P1 FFMA R18, R2, R23, R2 ;  /* 0x0000001702129223 */ /* 0x000fe20000000002 */
[----:B------:R-:W-:Y:S01]  /*0480*/  FFMA R27, R22, R27, 0.1331529766321182251 ;  /* 0x3e085941161b7423 */ /* 0x000fe2000000001b */
[----:B------:R-:W1:Y:S01]  /*0490*/  MUFU.RCP R23, R24 ;  /* 0x0000001800177308 */ /* 0x000e620000001000 */
[----:B------:R-:W-:Y:S01]  /*04a0*/  FSETP.GE.AND P1, PT, |R15|, 9.010913848876953125, PT ;  /* 0x41102cb40f00780b */ /* 0x000fe20003f26200 */
[----:B------:R-:W-:Y:S01]  /*04b0*/  FFMA R14, R14, R18, R19 ;  /* 0x000000120e0e7223 */ /* 0x000fe20000000013 */
[----:B0-----:R-:W-:Y:S01]  /*04c0*/  FFMA R20, R25, -2, R10 ;  /* 0xc000000019147823 */ /* 0x001fe2000000000a */
[----:B------:R-:W-:Y:S01]  /*04d0*/  FFMA R2, R22, R27, -0.33332768082618713379 ;  /* 0xbeaaa9ed16027423 */ /* 0x000fe2000000001b */
[----:B------:R-:W-:-:S03]  /*04e0*/  FFMA R27, R0, R21, -0.052303962409496307373 ;  /* 0xbd563cae001b7423 */ /* 0x000fc60000000015 */
[----:B------:R-:W0:Y:S01]  /*04f0*/  MUFU.RCP R25, R26 ;  /* 0x0000001a00197308 */ /* 0x000e220000001000 */
[----:B------:R-:W-:Y:S01]  /*0500*/  FSEL R20, R20, 1, !P1 ;  /* 0x3f80000014147808 */ /* 0x000fe20004800000 */
[----:B------:R-:W-:Y:S01]  /*0510*/  FFMA R2, R22, R2, RZ ;  /* 0x0000000216027223 */ /* 0x000fe200000000ff */
[----:B------:R-:W-:Y:S01]  /*0520*/  FSETP.GE.AND P1, PT, |R16|, 0.60000002384185791016, PT ;  /* 0x3f19999a1000780b */ /* 0x000fe20003f26200 */
[----:B------:R-:W-:Y:S01]  /*0530*/  FFMA R27, R0, R27, 0.1331529766321182251 ;  /* 0x3e085941001b7423 */ /* 0x000fe2000000001b */
[--C-:B------:R-:W-:Y:S01]  /*0540*/  LOP3.LUT R20, R20, 0x80000000, R15.reuse, 0xb8, !PT ;  /* 0x8000000014147812 */ /* 0x100fe200078eb80f */
[----:B------:R-:W-:Y:S01]  /*0550*/  @!P0 FFMA R20, R15, R2, R15 ;  /* 0x000000020f148223 */ /* 0x000fe2000000000f */
[----:B------:R-:W-:Y:S01]  /*0560*/  FMUL R2, R17, R17 ;  /* 0x0000001111027220 */ /* 0x000fe20000400000 */
[----:B------:R-:W-:Y:S01]  /*0570*/  FFMA R27, R0, R27, -0.33332768082618713379 ;  /* 0xbeaaa9ed001b7423 */ /* 0x000fe2000000001b */
[----:B-1----:R-:W-:Y:S01]  /*0580*/  FFMA R23, R23, -2, R10 ;  /* 0xc000000017177823 */ /* 0x002fe2000000000a */
[----:B------:R-:W-:Y:S01]  /*0590*/  FSETP.GE.AND P0, PT, |R17|, 0.60000002384185791016, PT ;  /* 0x3f19999a1100780b */ /* 0x000fe20003f06200 */
[----:B------:R-:W-:Y:S01]  /*05a0*/  FFMA R21, R2, R21, -0.052303962409496307373 ;  /* 0xbd563cae02157423 */ /* 0x000fe20000000015 */
[----:B------:R-:W-:Y:S01]  /*05b0*/  FFMA R27, R0, R27, RZ ;  /* 0x0000001b001b7223 */ /* 0x000fe200000000ff */
[----:B------:R-:W-:Y:S01]  /*05c0*/  FFMA R13, R13, R20, R14 ;  /* 0x000000140d0d7223 */ /* 0x000fe2000000000e */
[----:B------:R-:W-:Y:S01]  /*05d0*/  FSEL R23, R23, 1, !P2 ;  /* 0x3f80000017177808 */ /* 0x000fe20005000000 */
[----:B------:R-:W-:Y:S01]  /*05e0*/  FFMA R21, R2, R21, 0.1331529766321182251 ;  /* 0x3e08594102157423 */ /* 0x000fe20000000015 */
[----:B------:R-:W-:Y:S01]  /*05f0*/  FSETP.GE.AND P2, PT, |R17|, 9.010913848876953125, PT ;  /* 0x41102cb41100780b */ /* 0x000fe20003f46200 */
[----:B0-----:R-:W-:Y:S01]  /*0600*/  FFMA R25, R25, -2, R10 ;  /* 0xc000000019197823 */ /* 0x001fe2000000000a */
[--C-:B------:R-:W-:Y:S01]  /*0610*/  LOP3.LUT R23, R23, 0x80000000, R16.reuse, 0xb8, !PT ;  /* 0x8000000017177812 */ /* 0x100fe200078eb810 */
[----:B------:R-:W-:Y:S01]  /*0620*/  @!P1 FFMA R23, R16, R27, R16 ;  /* 0x0000001b10179223 */ /* 0x000fe20000000010 */
[----:B------:R-:W-:Y:S01]  /*0630*/  ISETP.NE.AND P1, PT, R11, 0x50, PT ;  /* 0x000000500b00780c */ /* 0x000fe20003f25270 */
[----:B------:R-:W-:Y:S01]  /*0640*/  FFMA R21, R2, R21, -0.33332768082618713379 ;  /* 0xbeaaa9ed02157423 */ /* 0x000fe20000000015 */
[----:B------:R-:W-:Y:S01]  /*0650*/  FSEL R0, R25, 1, !P2 ;  /* 0x3f80000019007808 */ /* 0x000fe20005000000 */
[----:B------:R-:W-:-:S02]  /*0660*/  FFMA R12, R12, R23, R13 ;  /* 0x000000170c0c7223 */ /* 0x000fc4000000000d */
[----:B------:R-:W-:Y:S01]  /*0670*/  FFMA R2, R2, R21, RZ ;  /* 0x0000001502027223 */ /* 0x000fe200000000ff */
[----:B------:R-:W-:-:S03]  /*0680*/  LOP3.LUT R0, R0, 0x80000000, R17, 0xb8, !PT ;  /* 0x8000000000007812 */ /* 0x000fc600078eb811 */
[----:B------:R-:W-:-:S04]  /*0690*/  @!P0 FFMA R0, R17, R2, R17 ;  /* 0x0000000211008223 */ /* 0x000fc80000000011 */
[----:B------:R-:W-:Y:S01]  /*06a0*/  FFMA R19, R9, R0, R12 ;  /* 0x0000000009137223 */ /* 0x000fe2000000000c */
[----:B------:R-:W-:Y:S06]  /*06b0*/  @P1 BRA `(.L_x_20) ;  /* 0xfffffff800901947 */ /* 0x000fec000383ffff */
[----:B------:R-:W0:Y:S08]  /*06c0*/  LDC.64 R20, c[0x0][0x390] ;  /* 0x0000e400ff147b82 */ /* 0x000e300000000a00 */
[----:B------:R-:W1:Y:S01]  /*06d0*/  LDC.64 R22, c[0x0][0x388] ;  /* 0x0000e200ff167b82 */ /* 0x000e620000000a00 */
[----:B0-----:R-:W-:-:S05]  /*06e0*/  IMAD.WIDE R20, R8, 0x4, R20 ;  /* 0x0000000408147825 */ /* 0x001fca00078e0214 */
[----:B------:R-:W2:Y:S02]  /*06f0*/  LDG.E R7, desc[UR10][R20.64] ;  /* 0x0000000a14077981 */ /* 0x000ea4000c1e1900 */
[----:B------:R-:W0:Y:S01]  /*0700*/  S2UR UR5, SR_CgaCtaId ;  /* 0x00000000000579c3 */ /* 0x000e220000008800 */
[----:B------:R-:W-:Y:S01]  /*0710*/  UMOV UR4, 0x400 ;  /* 0x0000040000047882 */ /* 0x000fe20000000000 */
[----:B-1----:R-:W-:-:S05]  /*0720*/  IMAD.WIDE R22, R8, 0x4, R22 ;  /* 0x0000000408167825 */ /* 0x002fca00078e0216 */
[----:B------:R1:W5:Y:S01]  /*0730*/  LDG.E R17, desc[UR10][R22.64] ;  /* 0x0000000a16117981 */ /* 0x000362000c1e1900 */
[----:B0-----:R-:W-:-:S06]  /*0740*/  ULEA UR4, UR5, UR4, 0x18 ;  /* 0x0000000405047291 */ /* 0x001fcc000f8ec0ff */
[----:B------:R-:W-:-:S05]  /*0750*/  LEA R16, R8, UR4, 0x2 ;  /* 0x0000000408107c11 */ /* 0x000fca000f8e10ff */
[----:B------:R-:W0:Y:S02]  /*0760*/  LDCU UR4, c[0x0][0x3b4] ;  /* 0x00007680ff0477ac */ /* 0x000e240008000800 */
[----:B0-----:R-:W-:Y:S01]  /*0770*/  UISETP.GE.AND UP0, UPT, UR4, 0x1, UPT ;  /* 0x000000010400788c */ /* 0x001fe2000bf06270 */
[----:B--2---:R1:W-:Y:S01]  /*0780*/  STS [R16], R7 ;  /* 0x0000000710007388 */ /* 0x0043e20000000800 */
[----:B------:R-:W-:Y:S07]  /*0790*/  BAR.SYNC.DEFER_BLOCKING 0x0 ;  /* 0x0000000000007b1d */ /* 0x000fee0000010000 */
[----:B------:R-:W-:Y:S05]  /*07a0*/  BRA.U !UP0, `(.L_x_21) ;  /* 0x0000000908b07547 */ /* 0x000fea000b800000 */
[----:B-----5:R-:W-:Y:S01]  /*07b0*/  IADD3 R0, PT, PT, R3, 0x1800000, RZ ;  /* 0x0180000003007810 */ /* 0x020fe20007ffe0ff */
[----:B------:R-:W-:Y:S01]  /*07c0*/  BSSY.RECONVERGENT B0, `(.L_x_22) ;  /* 0x000000d000007945 */ /* 0x000fe20003800200 */
[----:B------:R-:W-:Y:S02]  /*07d0*/  IMAD R6, R8, UR9, RZ ;  /* 0x0000000908067c24 */ /* 0x000fe4000f8e02ff */
[----:B------:R-:W-:-:S04]  /*07e0*/  LOP3.LUT R0, R0, 0x7f800000, RZ, 0xc0, !PT ;  /* 0x7f80000000007812 */ /* 0x000fc800078ec0ff */
[----:B------:R-:W-:-:S13]  /*07f0*/  ISETP.GT.U32.AND P0, PT, R0, 0x1ffffff, PT ;  /* 0x01ffffff0000780c */ /* 0x000fda0003f04070 */
[----:B------:R-:W-:Y:S05]  /*0800*/  @P0 BRA `(.L_x_23) ;  /* 0x0000000000100947 */ /* 0x000fea0003800000 */
[----:B------:R-:W-:-:S07]  /*0810*/  MOV R4, 0x830 ;  /* 0x0000083000047802 */ /* 0x000fce0000000f00 */
[----:B-1----:R-:W-:Y:S05]  /*0820*/  CALL.REL.NOINC `($__internal_0_$__cuda_sm20_rcp_rn_f32_slowpath) ;  /* 0x00000008009c7944 */ /* 0x002fea0003c00000 */
[----:B------:R-:W-:Y:S01]  /*0830*/  IMAD.MOV.U32 R2, RZ, RZ, R3 ;  /* 0x000000ffff027224 */ /* 0x000fe200078e0003 */
[----:B------:R-:W-:Y:S06]  /*0840*/  BRA `(.L_x_24) ;  /* 0x0000000000107947 */ /* 0x000fec0003800000 */
.L_x_23:
[----:B------:R-:W0:Y:S02]  /*0850*/  MUFU.RCP R2, R3 ;  /* 0x0000000300027308 */ /* 0x000e240000001000 */
[----:B0-----:R-:W-:-:S04]  /*0860*/  FFMA R0, R3, R2, -1 ;  /* 0xbf80000003007423 */ /* 0x001fc80000000002 */
[----:B------:R-:W-:-:S04]  /*0870*/  FADD.FTZ R5, -R0, -RZ ;  /* 0x800000ff00057221 */ /* 0x000fc80000010100 */
[----:B------:R-:W-:-:S07]  /*0880*/  FFMA R2, R2, R5, R2 ;  /* 0x0000000502027223 */ /* 0x000fce0000000002 */
.L_x_24:
[----:B------:R-:W-:Y:S05]  /*0890*/  BSYNC.RECONVERGENT B0 ;  /* 0x0000000000007941 */ /* 0x000fea0003800200 */
.L_x_22:
[----:B------:R-:W0:Y:S01]  /*08a0*/  LDC R5, c[0x0][0x3b0] ;  /* 0x0000ec00ff057b82 */ /* 0x000e220000000800 */
[----:B------:R-:W2:Y:S01]  /*08b0*/  LDCU.64 UR6, c[0x0][0x3a0] ;  /* 0x00007400ff0677ac */ /* 0x000ea20008000a00 */
[----:B------:R-:W-:Y:S01]  /*08c0*/  FADD R2, -R2, 1 ;  /* 0x3f80000002027421 */ /* 0x000fe20000000100 */
[----:B------:R-:W-:Y:S01]  /*08d0*/  UMOV UR4, URZ ;  /* 0x000000ff00047c82 */ /* 0x000fe20008000000 */
[----:B--2---:R-:W-:-:S04]  /*08e0*/  UIADD3 UR6, UP0, UPT, UR6, 0x20, URZ ;  /* 0x0000002006067890 */ /* 0x004fc8000ff1e0ff */
[----:B------:R-:W-:Y:S01]  /*08f0*/  UIADD3.X UR7, UPT, UPT, URZ, UR7, URZ, UP0, !UPT ;  /* 0x00000007ff077290 */ /* 0x000fe200087fe4ff */
[C---:B0-----:R-:W-:Y:S02]  /*0900*/  LOP3.LUT R0, R5.reuse, 0x7, RZ, 0xc0, !PT ;  /* 0x0000000705007812 */ /* 0x041fe400078ec0ff */
[----:B------:R-:W-:Y:S02]  /*0910*/  LOP3.LUT R4, R5, 0x7ffffff0, RZ, 0xc0, !PT ;  /* 0x7ffffff005047812 */ /* 0x000fe400078ec0ff */
[----:B------:R-:W-:-:S04]  /*0920*/  IADD3 R3, PT, PT, R0, -0x1, RZ ;  /* 0xffffffff00037810 */ /* 0x000fc80007ffe0ff */
[----:B------:R-:W-:Y:S02]  /*0930*/  ISETP.GE.U32.AND P0, PT, R3, 0x3, PT ;  /* 0x000000030300780c */ /* 0x000fe40003f06070 */
[C---:B------:R-:W-:Y:S02]  /*0940*/  LOP3.LUT R3, R5.reuse, 0xf, RZ, 0xc0, !PT ;  /* 0x0000000f05037812 */ /* 0x040fe400078ec0ff */
[----:B------:R-:W-:-:S09]  /*0950*/  LOP3.LUT R5, R5, 0x3, RZ, 0xc0, !PT ;  /* 0x0000000305057812 */ /* 0x000fd200078ec0ff */
.L_x_30:
[----:B------:R-:W0:Y:S01]  /*0960*/  LDCU UR5, c[0x0][0x3b0] ;  /* 0x00007600ff0577ac */ /* 0x000e220008000800 */
[----:B------:R-:W-:Y:S01]  /*0970*/  HFMA2 R15, -RZ, RZ, 0, 0 ;  /* 0x00000000ff0f7431 */ /* 0x000fe200000001ff */
[----:B0-----:R-:W-:-:S09]  /*0980*/  UISETP.GE.AND UP0, UPT, UR5, 0x1, UPT ;  /* 0x000000010500788c */ /* 0x001fd2000bf06270 */
[----:B------:R-:W-:Y:S05]  /*0990*/  BRA.U !UP0, `(.L_x_25) ;  /* 0x0000000508f87547 */ /* 0x000fea000b800000 */
[----:B------:R-:W-:Y:S01]  /*09a0*/  UISETP.GE.U32.AND UP0, UPT, UR5, 0x10, UPT ;  /* 0x000000100500788c */ /* 0x000fe2000bf06070 */
[----:B------:R-:W-:Y:S02]  /*09b0*/  MOV R15, RZ ;  /* 0x000000ff000f7202 */ /* 0x000fe40000000f00 */
[----:B------:R-:W-:-:S06]  /*09c0*/  MOV R25, RZ ;  /* 0x000000ff00197202 */ /* 0x000fcc0000000f00 */
[----:B------:R-:W-:Y:S05]  /*09d0*/  BRA.U !UP0, `(.L_x_26) ;  /* 0x0000000108d07547 */ /* 0x000fea000b800000 */
[----:B------:R-:W0:Y:S01]  /*09e0*/  S2UR UR8, SR_CgaCtaId ;  /* 0x00000000000879c3 */ /* 0x000e220000008800 */
[----:B------:R-:W-:Y:S01]  /*09f0*/  UMOV UR5, 0x400 ;  /* 0x0000040000057882 */ /* 0x000fe20000000000 */
[----:B------:R-:W-:Y:S01]  /*0a00*/  IADD3 R12, PT, PT, -R4, RZ, RZ ;  /* 0x000000ff040c7210 */ /* 0x000fe20007ffe1ff */
[----:B------:R-:W-:Y:S01]  /*0a10*/  IMAD.MOV.U32 R15, RZ, RZ, RZ ;  /* 0x000000ffff0f7224 */ /* 0x000fe200078e00ff */
[----:B------:R-:W-:Y:S01]  /*0a20*/  MOV R13, R6 ;  /* 0x00000006000d7202 */ /* 0x000fe20000000f00 */
[----:B0-----:R-:W-:-:S04]  /*0a30*/  ULEA UR5, UR8, UR5, 0x18 ;  /* 0x0000000508057291 */ /* 0x001fc8000f8ec0ff */
[----:B------:R-:W-:-:S12]  /*0a40*/  UIADD3 UR5, UPT, UPT, UR5, 0x20, URZ ;  /* 0x0000002005057890 */ /* 0x000fd8000fffe0ff */
.L_x_27:
[----:B------:R-:W-:Y:S01]  /*0a50*/  MOV R24, UR6 ;  /* 0x0000000600187c02 */ /* 0x000fe20008000f00 */
[----:B------:R-:W0:Y:S01]  /*0a60*/  LDS.128 R8, [UR5+-0x20] ;  /* 0xffffe005ff087984 */ /* 0x000e220008000c00 */
[----:B------:R-:W-:-:S03]  /*0a70*/  MOV R25, UR7 ;  /* 0x0000000700197c02 */ /* 0x000fc60008000f00 */
[----:B------:R-:W-:-:S05]  /*0a80*/  IMAD.WIDE R24, R13, 0x4, R24 ;  /* 0x000000040d187825 */ /* 0x000fca00078e0218 */
[----:B------:R-:W0:Y:S04]  /*0a90*/  LDG.E.CONSTANT R14, desc[UR10][R24.64+-0x20] ;  /* 0xffffe00a180e7981 */ /* 0x000e28000c1e9900 */
[----:B------:R-:W2:Y:S04]  /*0aa0*/  LDG.E.CONSTANT R29, desc[UR10][R24.64+-0x1c] ;  /* 0xffffe40a181d7981 */ /* 0x000ea8000c1e9900 */
[----:B------:R-:W3:Y:S04]  /*0ab0*/  LDG.E.CONSTANT R27, desc[UR10][R24.64+-0x18] ;  /* 0xffffe80a181b7981 */ /* 0x000ee8000c1e9900 */
[----:B------:R-:W4:Y:S01]  /*0ac0*/  LDG.E.CONSTANT R18, desc[UR10][R24.64+-0x14] ;  /* 0xffffec0a18127981 */ /* 0x000f22000c1e9900 */
[----:B0-----:R-:W-:-:S03]  /*0ad0*/  FFMA R8, R14, R8, R15 ;  /* 0x000000080e087223 */ /* 0x001fc6000000000f */
[----:B------:R-:W5:Y:S04]  /*0ae0*/  LDG.E.CONSTANT R15, desc[UR10][R24.64+-0x10] ;  /* 0xfffff00a180f7981 */ /* 0x000f68000c1e9900 */
[----:B------:R-:W5:Y:S01]  /*0af0*/  LDG.E.CONSTANT R14, desc[UR10][R24.64+-0xc] ;  /* 0xfffff40a180e7981 */ /* 0x000f62000c1e9900 */
[----:B--2---:R-:W-:-:S04]  /*0b00*/  FFMA R8, R29, R9, R8 ;  /* 0x000000091d087223 */ /* 0x004fc80000000008 */
[----:B---3--:R-:W-:Y:S02]  /*0b10*/  FFMA R8, R27, R10, R8 ;  /* 0x0000000a1b087223 */ /* 0x008fe40000000008 */
[----:B------:R-:W2:Y:S02]  /*0b20*/  LDG.E.CONSTANT R27, desc[UR10][R24.64+-0x8] ;  /* 0xfffff80a181b7981 */ /* 0x000ea4000c1e9900 */
[----:B----4-:R-:W-:Y:S02]  /*0b30*/  FFMA R18, R18, R11, R8 ;  /* 0x0000000b12127223 */ /* 0x010fe40000000008 */
[----:B------:R-:W5:Y:S02]  /*0b40*/  LDS.128 R8, [UR5+-0x10] ;  /* 0xfffff005ff087984 */ /* 0x000f640008000c00 */
[----:B-----5:R-:W-:Y:S02]  /*0b50*/  FFMA R29, R15, R8, R18 ;  /* 0x000000080f1d7223 */ /* 0x020fe40000000012 */
[----:B------:R-:W3:Y:S04]  /*0b60*/  LDG.E.CONSTANT R18, desc[UR10][R24.64+-0x4] ;  /* 0xfffffc0a18127981 */ /* 0x000ee8000c1e9900 */
[----:B------:R-:W4:Y:S01]  /*0b70*/  LDG.E.CONSTANT R15, desc[UR10][R24.64] ;  /* 0x0000000a180f7981 */ /* 0x000f22000c1e9900 */
[----:B------:R-:W-:-:S03]  /*0b80*/  FFMA R8, R14, R9, R29 ;  /* 0x000000090e087223 */ /* 0x000fc6000000001d */
[----:B------:R-:W5:Y:S01]  /*0b90*/  LDG.E.CONSTANT R14, desc[UR10][R24.64+0x4] ;  /* 0x0000040a180e7981 */ /* 0x000f62000c1e9900 */
[----:B--2---:R-:W-:-:S03]  /*0ba0*/  FFMA R8, R27, R10, R8 ;  /* 0x0000000a1b087223 */ /* 0x004fc60000000008 */
[----:B------:R-:W2:Y:S04]  /*0bb0*/  LDG.E.CONSTANT R29, desc[UR10][R24.64+0x8] ;  /* 0x0000080a181d7981 */ /* 0x000ea8000c1e9900 */
[----:B------:R-:W2:Y:S01]  /*0bc0*/  LDG.E.CONSTANT R27, desc[UR10][R24.64+0x10] ;  /* 0x0000100a181b7981 */ /* 0x000ea2000c1e9900 */
[----:B---3--:R-:W-:-:S03]  /*0bd0*/  FFMA R18, R18, R11, R8 ;  /* 0x0000000b12127223 */ /* 0x008fc60000000008 */
[----:B------:R-:W4:Y:S02]  /*0be0*/  LDS.128 R8, [UR5] ;  /* 0x00000005ff087984 */ /* 0x000f240008000c00 */
[----:B----4-:R-:W-:Y:S02]  /*0bf0*/  FFMA R15, R15, R8, R18 ;  /* 0x000000080f0f7223 */ /* 0x010fe40000000012 */
[----:B------:R-:W3:Y:S02]  /*0c00*/  LDG.E.CONSTANT R8, desc[UR10][R24.64+0xc] ;  /* 0x00000c0a18087981 */ /* 0x000ee4000c1e9900 */
[----:B-----5:R-:W-:Y:S02]  /*0c10*/  FFMA R26, R14, R9, R15 ;  /* 0x000000090e1a7223 */ /* 0x020fe4000000000f */
[----:B------:R-:W4:Y:S04]  /*0c20*/  LDG.E.CONSTANT R14, desc[UR10][R24.64+0x14] ;  /* 0x0000140a180e7981 */ /* 0x000f28000c1e9900 */
[----:B------:R-:W5:Y:S04]  /*0c30*/  LDG.E.CONSTANT R15, desc[UR10][R24.64+0x18] ;  /* 0x0000180a180f7981 */ /* 0x000f68000c1e9900 */
[----:B------:R-:W5:Y:S01]  /*0c40*/  LDG.E.CONSTANT R18, desc[UR10][R24.64+0x1c] ;  /* 0x00001c0a18127981 */ /* 0x000f62000c1e9900 */
[----:B--2---:R-:W-:Y:S01]  /*0c50*/  FFMA R29, R29, R10, R26 ;  /* 0x0000000a1d1d7223 */ /* 0x004fe2000000001a */
[----:B------:R-:W-:-:S04]  /*0c60*/  IADD3 R12, PT, PT, R12, 0x10, RZ ;  /* 0x000000100c0c7810 */ /* 0x000fc80007ffe0ff */
[----:B------:R-:W-:Y:S02]  /*0c70*/  ISETP.NE.AND P1, PT, R12, RZ, PT ;  /* 0x000000ff0c00720c */ /* 0x000fe40003f25270 */
[----:B------:R-:W-:Y:S01]  /*0c80*/  IADD3 R13, PT, PT, R13, 0x10, RZ ;  /* 0x000000100d0d7810 */ /* 0x000fe20007ffe0ff */
[----:B---3--:R-:W-:Y:S02]  /*0c90*/  FFMA R26, R8, R11, R29 ;  /* 0x0000000b081a7223 */ /* 0x008fe4000000001d */
[----:B------:R-:W0:Y:S01]  /*0ca0*/  LDS.128 R8, [UR5+0x10] ;  /* 0x00001005ff087984 */ /* 0x000e220008000c00 */
[----:B------:R-:W-:Y:S01]  /*0cb0*/  UIADD3 UR5, UPT, UPT, UR5, 0x40, URZ ;  /* 0x0000004005057890 */ /* 0x000fe2000fffe0ff */
[----:B0-----:R-:W-:-:S04]  /*0cc0*/  FFMA R27, R27, R8, R26 ;  /* 0x000000081b1b7223 */ /* 0x001fc8000000001a */
[----:B----4-:R-:W-:-:S04]  /*0cd0*/  FFMA R14, R14, R9, R27 ;  /* 0x000000090e0e7223 */ /* 0x010fc8000000001b */
[----:B-----5:R-:W-:-:S04]  /*0ce0*/  FFMA R15, R15, R10, R14 ;  /* 0x0000000a0f0f7223 */ /* 0x020fc8000000000e */
[----:B------:R-:W-:Y:S01]  /*0cf0*/  FFMA R15, R18, R11, R15 ;  /* 0x0000000b120f7223 */ /* 0x000fe2000000000f */
[----:B------:R-:W-:Y:S06]  /*0d00*/  @P1 BRA `(.L_x_27) ;  /* 0xfffffffc00501947 */ /* 0x000fec000383ffff */
[----:B------:R-:W-:-:S07]  /*0d10*/  IMAD.MOV.U32 R25, RZ, RZ, R4 ;  /* 0x000000ffff197224 */ /* 0x000fce00078e0004 */
.L_x_26:
[----:B------:R-:W-:-:S13]  /*0d20*/  ISETP.NE.AND P1, PT, R3, RZ, PT ;  /* 0x000000ff0300720c */ /* 0x000fda0003f25270 */
[----:B------:R-:W-:Y:S05]  /*0d30*/  @!P1 BRA `(.L_x_25) ;  /* 0x0000000400109947 */ /* 0x000fea0003800000 */
[----:B------:R-:W-:Y:S02]  /*0d40*/  IADD3 R8, PT, PT, R3, -0x1, RZ ;  /* 0xffffffff03087810 */ /* 0x000fe40007ffe0ff */
[----:B------:R-:W-:Y:S02]  /*0d50*/  ISETP.NE.AND P2, PT, R0, RZ, PT ;  /* 0x000000ff0000720c */ /* 0x000fe40003f45270 */
[----:B------:R-:W-:-:S13]  /*0d60*/  ISETP.GE.U32.AND P1, PT, R8, 0x7, PT ;  /* 0x000000070800780c */ /* 0x000fda0003f26070 */
[----:B------:R-:W-:Y:S05]  /*0d70*/  @!P1 BRA `(.L_x_28) ;  /* 0x0000000000689947 */ /* 0x000fea0003800000 */
[----:B------:R-:W0:Y:S01]  /*0d80*/  LDC.64 R26, c[0x0][0x3a0] ;  /* 0x0000e800ff1a7b82 */ /* 0x000e220000000a00 */
[----:B------:R-:W-:-:S05]  /*0d90*/  IADD3 R9, PT, PT, R6, R25, RZ ;  /* 0x0000001906097210 */ /* 0x000fca0007ffe0ff */
[----:B0-----:R-:W-:-:S05]  /*0da0*/  IMAD.WIDE R26, R9, 0x4, R26 ;  /* 0x00000004091a7825 */ /* 0x001fca00078e021a */
[----:B------:R-:W2:Y:S04]  /*0db0*/  LDG.E.CONSTANT R14, desc[UR10][R26.64] ;  /* 0x0000000a1a0e7981 */ /* 0x000ea8000c1e9900 */
[----:B------:R-:W3:Y:S01]  /*0dc0*/  LDG.E.CONSTANT R12, desc[UR10][R26.64+0x4] ;  /* 0x0000040a1a0c7981 */ /* 0x000ee2000c1e9900 */
[----:B------:R-:W-:Y:S01]  /*0dd0*/  MOV R8, 0x400 ;  /* 0x0000040000087802 */ /* 0x000fe20000000f00 */
[----:B------:R-:W0:Y:S02]  /*0de0*/  S2R R9, SR_CgaCtaId ;  /* 0x0000000000097919 */ /* 0x000e240000008800 */
[----:B------:R-:W4:Y:S04]  /*0df0*/  LDG.E.CONSTANT R13, desc[UR10][R26.64+0x8] ;  /* 0x0000080a1a0d7981 */ /* 0x000f28000c1e9900 */
[----:B------:R-:W5:Y:S04]  /*0e00*/  LDG.E.CONSTANT R29, desc[UR10][R26.64+0x10] ;  /* 0x0000100a1a1d7981 */ /* 0x000f68000c1e9900 */
[----:B------:R-:W5:Y:S04]  /*0e10*/  LDG.E.CONSTANT R18, desc[UR10][R26.64+0x14] ;  /* 0x0000140a1a127981 */ /* 0x000f68000c1e9900 */
[----:B------:R-:W5:Y:S01]  /*0e20*/  LDG.E.CONSTANT R28, desc[UR10][R26.64+0x1c] ;  /* 0x00001c0a1a1c7981 */ /* 0x000f62000c1e9900 */
[----:B0-----:R-:W-:-:S04]  /*0e30*/  LEA R8, R9, R8, 0x18 ;  /* 0x0000000809087211 */ /* 0x001fc800078ec0ff */
[----:B------:R-:W-:-:S05]  /*0e40*/  LEA R24, R25, R8, 0x2 ;  /* 0x0000000819187211 */ /* 0x000fca00078e10ff */
[----:B------:R-:W2:Y:S02]  /*0e50*/  LDS.128 R8, [R24] ;  /* 0x0000000018087984 */ /* 0x000ea40000000c00 */
[----:B--2---:R-:W-:Y:S02]  /*0e60*/  FFMA R15, R14, R8, R15 ;  /* 0x000000080e0f7223 */ /* 0x004fe4000000000f */
[----:B------:R-:W2:Y:S02]  /*0e70*/  LDG.E.CONSTANT R8, desc[UR10][R26.64+0xc] ;  /* 0x00000c0a1a087981 */ /* 0x000ea4000c1e9900 */
[----:B---3--:R-:W-:Y:S02]  /*0e80*/  FFMA R12, R12, R9, R15 ;  /* 0x000000090c0c7223 */ /* 0x008fe4000000000f */
[----:B------:R-:W3:Y:S02]  /*0e90*/  LDG.E.CONSTANT R9, desc[UR10][R26.64+0x18] ;  /* 0x0000180a1a097981 */ /* 0x000ee4000c1e9900 */
[----:B----4-:R-:W-:-:S02]  /*0ea0*/  FFMA R10, R13, R10, R12 ;  /* 0x0000000a0d0a7223 */ /* 0x010fc4000000000c */
[----:B------:R-:W5:Y:S01]  /*0eb0*/  LDS.128 R12, [R24+0x10] ;  /* 0x00001000180c7984 */ /* 0x000f620000000c00 */
[----:B------:R-:W-:Y:S01]  /*0ec0*/  IADD3 R25, PT, PT, R25, 0x8, RZ ;  /* 0x0000000819197810 */ /* 0x000fe20007ffe0ff */
[----:B--2---:R-:W-:-:S04]  /*0ed0*/  FFMA R8, R8, R11, R10 ;  /* 0x0000000b08087223 */ /* 0x004fc8000000000a */
[----:B-----5:R-:W-:-:S04]  /*0ee0*/  FFMA R29, R29, R12, R8 ;  /* 0x0000000c1d1d7223 */ /* 0x020fc80000000008 */
[----:B------:R-:W-:-:S04]  /*0ef0*/  FFMA R18, R18, R13, R29 ;  /* 0x0000000d12127223 */ /* 0x000fc8000000001d */
[----:B---3--:R-:W-:-:S04]  /*0f00*/  FFMA R9, R9, R14, R18 ;  /* 0x0000000e09097223 */ /* 0x008fc80000000012 */
[----:B------:R-:W-:-:S07]  /*0f10*/  FFMA R15, R28, R15, R9 ;  /* 0x0000000f1c0f7223 */ /* 0x000fce0000000009 */
.L_x_28:
[----:B------:R-:W-:Y:S05]  /*0f20*/  @!P2 BRA `(.L_x_25) ;  /* 0x000000000094a947 */ /* 0x000fea0003800000 */
[----:B------:R-:W-:Y:S01]  /*0f30*/  ISETP.NE.AND P1, PT, R5, RZ, PT ;  /* 0x000000ff0500720c */ /* 0x000fe20003f25270 */
[----:B------:R-:W-:-:S12]  /*0f40*/  @!P0 BRA `(.L_x_29) ;  /* 0x0000000000448947 */ /* 0x000fd80003800000 */
[----:B------:R-:W0:Y:S01]  /*0f50*/  LDC.64 R12, c[0x0][0x3a0] ;  /* 0x0000e800ff0c7b82 */ /* 0x000e220000000a00 */
[----:B------:R-:W-:-:S05]  /*0f60*/  IADD3 R9, PT, PT, R6, R25, RZ ;  /* 0x0000001906097210 */ /* 0x000fca0007ffe0ff */
[----:B0-----:R-:W-:-:S05]  /*0f70*/  IMAD.WIDE R12, R9, 0x4, R12 ;  /* 0x00000004090c7825 */ /* 0x001fca00078e020c */
[----:B------:R-:W2:Y:S04]  /*0f80*/  LDG.E.CONSTANT R14, desc[UR10][R12.64] ;  /* 0x0000000a0c0e7981 */ /* 0x000ea8000c1e9900 */
[----:B------:R-:W3:Y:S04]  /*0f90*/  LDG.E.CONSTANT R18, desc[UR10][R12.64+0x4] ;  /* 0x0000040a0c127981 */ /* 0x000ee8000c1e9900 */
[----:B------:R-:W4:Y:S04]  /*0fa0*/  LDG.E.CONSTANT R27, desc[UR10][R12.64+0x8] ;  /* 0x0000080a0c1b7981 */ /* 0x000f28000c1e9900 */
[----:B------:R-:W5:Y:S01]  /*0fb0*/  LDG.E.CONSTANT R24, desc[UR10][R12.64+0xc] ;  /* 0x00000c0a0c187981 */ /* 0x000f62000c1e9900 */
[----:B------:R-:W-:Y:S01]  /*0fc0*/  MOV R8, 0x400 ;  /* 0x0000040000087802 */ /* 0x000fe20000000f00 */
[----:B------:R-:W0:Y:S03]  /*0fd0*/  S2R R9, SR_CgaCtaId ;  /* 0x0000000000097919 */ /* 0x000e260000008800 */
[----:B0-----:R-:W-:-:S04]  /*0fe0*/  LEA R8, R9, R8, 0x18 ;  /* 0x0000000809087211 */ /* 0x001fc800078ec0ff */
[C---:B------:R-:W-:Y:S01]  /*0ff0*/  LEA R8, R25.reuse, R8, 0x2 ;  /* 0x0000000819087211 */ /* 0x040fe200078e10ff */
[----:B------:R-:W-:-:S05]  /*1000*/  VIADD R25, R25, 0x4 ;  /* 0x0000000419197836 */ /* 0x000fca0000000000 */
[----:B------:R-:W2:Y:S02]  /*1010*/  LDS.128 R8, [R8] ;  /* 0x0000000008087984 */ /* 0x000ea40000000c00 */
[----:B--2---:R-:W-:-:S04]  /*1020*/  FFMA R15, R14, R8, R15 ;  /* 0x000000080e0f7223 */ /* 0x004fc8000000000f */
[----:B---3--:R-:W-:-:S04]  /*1030*/  FFMA R18, R18, R9, R15 ;  /* 0x0000000912127223 */ /* 0x008fc8000000000f */
[----:B----4-:R-:W-:-:S04]  /*1040*/  FFMA R27, R27, R10, R18 ;  /* 0x0000000a1b1b7223 */ /* 0x010fc80000000012 */
[----:B-----5:R-:W-:-:S07]  /*1050*/  FFMA R15, R24, R11, R27 ;  /* 0x0000000b180f7223 */ /* 0x020fce000000001b */
.L_x_29:
[----:B------:R-:W-:Y:S05]  /*1060*/  @!P1 BRA `(.L_x_25) ;  /* 0x0000000000449947 */ /* 0x000fea0003800000 */
[----:B------:R-:W0:Y:S01]  /*1070*/  LDC.64 R12, c[0x0][0x3a0] ;  /* 0x0000e800ff0c7b82 */ /* 0x000e220000000a00 */
[----:B------:R-:W-:-:S05]  /*1080*/  IADD3 R9, PT, PT, R6, R25, RZ ;  /* 0x0000001906097210 */ /* 0x000fca0007ffe0ff */
[----:B0-----:R-:W-:-:S05]  /*1090*/  IMAD.WIDE R12, R9, 0x4, R12 ;  /* 0x00000004090c7825 */ /* 0x001fca00078e020c */
[----:B------:R-:W2:Y:S01]  /*10a0*/  LDG.E.CONSTANT R14, desc[UR10][R12.64] ;  /* 0x0000000a0c0e7981 */ /* 0x000ea2000c1e9900 */
[----:B------:R-:W-:Y:S02]  /*10b0*/  MOV R8, 0x400 ;  /* 0x0000040000087802 */ /* 0x000fe40000000f00 */
[----:B------:R-:W-:Y:S01]  /*10c0*/  ISETP.NE.AND P1, PT, R5, 0x1, PT ;  /* 0x000000010500780c */ /* 0x000fe20003f25270 */
[----:B------:R-:W0:Y:S02]  /*10d0*/  S2R R9, SR_CgaCtaId ;  /* 0x0000000000097919 */ /* 0x000e240000008800 */
[----:B0-----:R-:W-:-:S04]  /*10e0*/  LEA R8, R9, R8, 0x18 ;  /* 0x0000000809087211 */ /* 0x001fc800078ec0ff */
[----:B------:R-:W-:-:S06]  /*10f0*/  LEA R8, R25, R8, 0x2 ;  /* 0x0000000819087211 */ /* 0x000fcc00078e10ff */
[----:B------:R-:W2:Y:S02]  /*1100*/  LDS.128 R8, [R8] ;  /* 0x0000000008087984 */ /* 0x000ea40000000c00 */
[----:B--2---:R-:W-:Y:S01]  /*1110*/  FFMA R15, R14, R8, R15 ;  /* 0x000000080e0f7223 */ /* 0x004fe2000000000f */
[----:B------:R-:W-:Y:S06]  /*1120*/  @!P1 BRA `(.L_x_25) ;  /* 0x0000000000149947 */ /* 0x000fec0003800000 */
[----:B------:R-:W-:Y:S01]  /*1130*/  ISETP.NE.AND P1, PT, R5, 0x2, PT ;  /* 0x000000020500780c */ /* 0x000fe20003f25270 */
[----:B------:R-:W2:-:S12]  /*1140*/  LDG.E.CONSTANT R8, desc[UR10][R12.64+0x4] ;  /* 0x0000040a0c087981 */ /* 0x000e98000c1e9900 */
[----:B------:R-:W3:Y:S01]  /*1150*/  @P1 LDG.E.CONSTANT R14, desc[UR10][R12.64+0x8] ;  /* 0x0000080a0c0e1981 */ /* 0x000ee2000c1e9900 */
[----:B--2---:R-:W-:-:S04]  /*1160*/  FFMA R15, R8, R9, R15 ;  /* 0x00000009080f7223 */ /* 0x004fc8000000000f */
[----:B---3--:R-:W-:-:S07]  /*1170*/  @P1 FFMA R15, R14, R10, R15 ;  /* 0x0000000a0e0f1223 */ /* 0x008fce000000000f */
.L_x_25:
[----:B------:R-:W-:Y:S01]  /*1180*/  BAR.SYNC.DEFER_BLOCKING 0x0 ;  /* 0x0000000000007b1d */ /* 0x000fe20000010000 */
[----:B------:R-:W-:Y:S01]  /*1190*/  FFMA R8, R2, R17, R19 ;  /* 0x0000001102087223 */ /* 0x000fe20000000013 */
[----:B------:R-:W-:-:S03]  /*11a0*/  UIADD3 UR4, UPT, UPT, UR4, 0x1, URZ ;  /* 0x0000000104047890 */ /* 0x000fc6000fffe0ff */
[----:B------:R-:W-:Y:S01]  /*11b0*/  FADD R8, R8, R15 ;  /* 0x0000000f08087221 */ /* 0x000fe20000000000 */
[----:B------:R-:W0:Y:S04]  /*11c0*/  LDCU UR5, c[0x0][0x3b4] ;  /* 0x00007680ff0577ac */ /* 0x000e280008000800 */
[C---:B------:R-:W-:Y:S02]  /*11d0*/  FSETP.GE.AND P1, PT, R8.reuse, 1, PT ;  /* 0x3f8000000800780b */ /* 0x040fe40003f26000 */
[----:B------:R-:W-:Y:S02]  /*11e0*/  FMNMX R8, R8, 10, PT ;  /* 0x4120000008087809 */ /* 0x000fe40003800000 */
[----:B------:R-:W-:Y:S02]  /*11f0*/  FSEL R10, RZ, 0.20000000298023223877, !P1 ;  /* 0x3e4ccccdff0a7808 */ /* 0x000fe40004800000 */
[----:B------:R-:W-:-:S03]  /*1200*/  FMNMX R8, R8, -10, !PT ;  /* 0xc120000008087809 */ /* 0x000fc60007800000 */
[----:B-1----:R-:W-:Y:S01]  /*1210*/  FFMA R7, R7, 0.80000001192092895508, R10 ;  /* 0x3f4ccccd07077823 */ /* 0x002fe2000000000a */
[----:B------:R-:W-:-:S04]  /*1220*/  FSEL R17, R8, RZ, !P1 ;  /* 0x000000ff08117208 */ /* 0x000fc80004800000 */
[----:B------:R2:W-:Y:S01]  /*1230*/  STS [R16], R7 ;  /* 0x0000000710007388 */ /* 0x0005e20000000800 */
[----:B0-----:R-:W-:Y:S01]  /*1240*/  UISETP.NE.AND UP0, UPT, UR4, UR5, UPT ;  /* 0x000000050400728c */ /* 0x001fe2000bf05270 */
[----:B------:R-:W-:Y:S08]  /*1250*/  BAR.SYNC.DEFER_BLOCKING 0x0 ;  /* 0x0000000000007b1d */ /* 0x000ff00000010000 */
[----:B--2---:R-:W-:Y:S05]  /*1260*/  BRA.U UP0, `(.L_x_30) ;  /* 0xfffffff500bc7547 */ /* 0x004fea000b83ffff */
.L_x_21:
[----:B-----5:R-:W-:Y:S04]  /*1270*/  STG.E desc[UR10][R22.64], R17 ;  /* 0x0000001116007986 */ /* 0x020fe8000c10190a */
[----:B------:R-:W-:Y:S01]  /*1280*/  STG.E desc[UR10][R20.64], R7 ;  /* 0x0000000714007986 */ /* 0x000fe2000c10190a */
[----:B------:R-:W-:Y:S05]  /*1290*/  EXIT ;  /* 0x000000000000794d */ /* 0x000fea0003800000 */
        .weak           $__internal_0_$__cuda_sm20_rcp_rn_f32_slowpath
        .type           $__internal_0_$__cuda_sm20_rcp_rn_f32_slowpath,@function
        .size           $__internal_0_$__cuda_sm20_rcp_rn_f32_slowpath,(.L_x_91 - $__internal_0_$__cuda_sm20_rcp_rn_f32_slowpath)
$__internal_0_$__cuda_sm20_rcp_rn_f32_slowpath:
[----:B------:R-:W-:Y:S01]  /*12a0*/  SHF.L.U32 R2, R3, 0x1, RZ ;  /* 0x0000000103027819 */ /* 0x000fe200000006ff */
[----:B------:R-:W-:Y:S01]  /*12b0*/  BSSY.RECONVERGENT B1, `(.L_x_31) ;  /* 0x0000031000017945 */ /* 0x000fe20003800200 */
[----:B------:R-:W-:Y:S02]  /*12c0*/  MOV R0, R3 ;  /* 0x0000000300007202 */ /* 0x000fe40000000f00 */
[----:B------:R-:W-:-:S04]  /*12d0*/  SHF.R.U32.HI R2, RZ, 0x18, R2 ;  /* 0x00000018ff027819 */ /* 0x000fc80000011602 */
[----:B------:R-:W-:-:S13]  /*12e0*/  ISETP.NE.U32.AND P0, PT, R2, RZ, PT ;  /* 0x000000ff0200720c */ /* 0x000fda0003f05070 */
[----:B------:R-:W-:Y:S05]  /*12f0*/  @P0 BRA `(.L_x_32) ;  /* 0x0000000000280947 */ /* 0x000fea0003800000 */
[----:B------:R-:W-:-:S04]  /*1300*/  SHF.L.U32 R2, R0, 0x1, RZ ;  /* 0x0000000100027819 */ /* 0x000fc800000006ff */
[----:B------:R-:W-:-:S13]  /*1310*/  ISETP.NE.AND P0, PT, R2, RZ, PT ;  /* 0x000000ff0200720c */ /* 0x000fda0003f05270 */
[----:B------:R-:W-:Y:S01]  /*1320*/  @P0 FFMA R5, R0, 1.84467440737095516160e+19, RZ ;  /* 0x5f80000000050823 */ /* 0x000fe200000000ff */
[----:B------:R-:W-:Y:S08]  /*1330*/  @!P0 MUFU.RCP R3, R0 ;  /* 0x0000000000038308 */ /* 0x000ff00000001000 */
[----:B------:R-:W0:Y:S02]  /*1340*/  @P0 MUFU.RCP R2, R5 ;  /* 0x0000000500020308 */ /* 0x000e240000001000 */
[----:B0-----:R-:W-:-:S04]  /*1350*/  @P0 FFMA R8, R5, R2, -1 ;  /* 0xbf80000005080423 */ /* 0x001fc80000000002 */
[----:B------:R-:W-:-:S04]  /*1360*/  @P0 FADD.FTZ R9, -R8, -RZ ;  /* 0x800000ff08090221 */ /* 0x000fc80000010100 */
[----:B------:R-:W-:-:S04]  /*1370*/  @P0 FFMA R2, R2, R9, R2 ;  /* 0x0000000902020223 */ /* 0x000fc80000000002 */
[----:B------:R-:W-:Y:S01]  /*1380*/  @P0 FFMA R3, R2, 1.84467440737095516160e+19, RZ ;  /* 0x5f80000002030823 */ /* 0x000fe200000000ff */
[----:B------:R-:W-:Y:S06]  /*1390*/  BRA `(.L_x_33) ;  /* 0x0000000000887947 */ /* 0x000fec0003800000 */
.L_x_32:
[----:B------:R-:W-:-:S04]  /*13a0*/  IADD3 R3, PT, PT, R2, -0xfd, RZ ;  /* 0xffffff0302037810 */ /* 0x000fc80007ffe0ff */
[----:B------:R-:W-:-:S13]  /*13b0*/  ISETP.GT.U32.AND P0, PT, R3, 0x1, PT ;  /* 0x000000010300780c */ /* 0x000fda0003f04070 */
[----:B------:R-:W-:Y:S05]  /*13c0*/  @P0 BRA `(.L_x_34) ;  /* 0x0000000000780947 */ /* 0x000fea0003800000 */
[----:B------:R-:W-:Y:S01]  /*13d0*/  LOP3.LUT R5, R0, 0x7fffff, RZ, 0xc0, !PT ;  /* 0x007fffff00057812 */ /* 0x000fe200078ec0ff */
[----:B------:R-:W-:-:S03]  /*13e0*/  IMAD.MOV.U32 R12, RZ, RZ, 0x3 ;  /* 0x00000003ff0c7424 */ /* 0x000fc600078e00ff */
[----:B------:R-:W-:Y:S02]  /*13f0*/  LOP3.LUT R5, R5, 0x3f800000, RZ, 0xfc, !PT ;  /* 0x3f80000005057812 */ /* 0x000fe400078efcff */
[----:B------:R-:W-:Y:S02]  /*1400*/  SHF.L.U32 R11, R12, R3, RZ ;  /* 0x000000030c0b7219 */ /* 0x000fe400000006ff */
[----:B------:R-:W0:Y:S02]  /*1410*/  MUFU.RCP R8, R5 ;  /* 0x0000000500087308 */ /* 0x000e240000001000 */
[----:B0-----:R-:W-:-:S04]  /*1420*/  FFMA R9, R5, R8, -1 ;  /* 0xbf80000005097423 */ /* 0x001fc80000000008 */
[----:B------:R-:W-:-:S04]  /*1430*/  FADD.FTZ R9, -R9, -RZ ;  /* 0x800000ff09097221 */ /* 0x000fc80000010100 */
[CCC-:B------:R-:W-:Y:S01]  /*1440*/  FFMA.RM R10, R8.reuse, R9.reuse, R8.reuse ;  /* 0x00000009080a7223 */ /* 0x1c0fe20000004008 */
[----:B------:R-:W-:-:S04]  /*1450*/  FFMA.RP R9, R8, R9, R8 ;  /* 0x0000000908097223 */ /* 0x000fc80000008008 */
[C---:B------:R-:W-:Y:S02]  /*1460*/  LOP3.LUT R8, R10.reuse, 0x7fffff, RZ, 0xc0, !PT ;  /* 0x007fffff0a087812 */ /* 0x040fe400078ec0ff */
[----:B------:R-:W-:Y:S02]  /*1470*/  FSETP.NEU.FTZ.AND P0, PT, R10, R9, PT ;  /* 0x000000090a00720b */ /* 0x000fe40003f1d000 */
[----:B------:R-:W-:Y:S02]  /*1480*/  LOP3.LUT R8, R8, 0x800000, RZ, 0xfc, !PT ;  /* 0x0080000008087812 */ /* 0x000fe400078efcff */
[----:B------:R-:W-:Y:S02]  /*1490*/  SEL R9, RZ, 0xffffffff, !P0 ;  /* 0xffffffffff097807 */ /* 0x000fe40004000000 */
[----:B------:R-:W-:Y:S02]  /*14a0*/  LOP3.LUT R10, R11, R8, RZ, 0xc0, !PT ;  /* 0x000000080b0a7212 */ /* 0x000fe400078ec0ff */
[----:B------:R-:W-:-:S02]  /*14b0*/  IADD3 R9, PT, PT, -R9, RZ, RZ ;  /* 0x000000ff09097210 */ /* 0x000fc40007ffe1ff */
[-C--:B------:R-:W-:Y:S02]  /*14c0*/  SHF.R.U32.HI R10, RZ, R3.reuse, R10 ;  /* 0x00000003ff0a7219 */ /* 0x080fe4000001160a */
[----:B------:R-:W-:Y:S02]  /*14d0*/  LOP3.LUT P1, RZ, R9, R3, R8, 0xf8, !PT ;  /* 0x0000000309ff7212 */ /* 0x000fe4000782f808 */
[C---:B------:R-:W-:Y:S02]  /*14e0*/  LOP3.LUT P0, RZ, R10.reuse, 0x1, RZ, 0xc0, !PT ;  /* 0x000000010aff7812 */ /* 0x040fe4000780c0ff */
[----:B------:R-:W-:-:S04]  /*14f0*/  LOP3.LUT P2, RZ, R10, 0x2, RZ, 0xc0, !PT ;  /* 0x000000020aff7812 */ /* 0x000fc8000784c0ff */
[----:B------:R-:W-:Y:S02]  /*1500*/  PLOP3.LUT P0, PT, P0, P1, P2, 0xe0, 0x0 ;  /* 0x000000000000781c */ /* 0x000fe40000703c20 */
[----:B------:R-:W-:Y:S02]  /*1510*/  LOP3.LUT P1, RZ, R0, 0x7fffff, RZ, 0xc0, !PT ;  /* 0x007fffff00ff7812 */ /* 0x000fe4000782c0ff */
[----:B------:R-:W-:-:S04]  /*1520*/  SEL R3, RZ, 0x1, !P0 ;  /* 0x00000001ff037807 */ /* 0x000fc80004000000 */
[----:B------:R-:W-:-:S04]  /*1530*/  IADD3 R3, PT, PT, -R3, RZ, RZ ;  /* 0x000000ff03037210 */ /* 0x000fc80007ffe1ff */
[----:B------:R-:W-:Y:S02]  /*1540*/  ISETP.GE.AND P0, PT, R3, RZ, PT ;  /* 0x000000ff0300720c */ /* 0x000fe40003f06270 */
[----:B------:R-:W-:-:S04]  /*1550*/  IADD3 R3, PT, PT, R2, -0xfc, RZ ;  /* 0xffffff0402037810 */ /* 0x000fc80007ffe0ff */
[----:B------:R-:W-:-:S07]  /*1560*/  SHF.R.U32.HI R3, RZ, R3, R8 ;  /* 0x00000003ff037219 */ /* 0x000fce0000011608 */
[----:B------:R-:W-:-:S04]  /*1570*/  @!P0 IADD3 R3, PT, PT, R3, 0x1, RZ ;  /* 0x0000000103038810 */ /* 0x000fc80007ffe0ff */
[----:B------:R-:W-:-:S04]  /*1580*/  @!P1 SHF.L.U32 R3, R3, 0x1, RZ ;  /* 0x0000000103039819 */ /* 0x000fc800000006ff */
[----:B------:R-:W-:Y:S01]  /*1590*/  LOP3.LUT R3, R3, 0x80000000, R0, 0xf8, !PT ;  /* 0x8000000003037812 */ /* 0x000fe200078ef800 */
[----:B------:R-:W-:Y:S06]  /*15a0*/  BRA `(.L_x_33) ;  /* 0x0000000000047947 */ /* 0x000fec0003800000 */
.L_x_34:
[----:B------:R0:W1:Y:S02]  /*15b0*/  MUFU.RCP R3, R0 ;  /* 0x0000000000037308 */ /* 0x0000640000001000 */
.L_x_33:
[----:B------:R-:W-:Y:S05]  /*15c0*/  BSYNC.RECONVERGENT B1 ;  /* 0x0000000000017941 */ /* 0x000fea0003800200 */
.L_x_31:
[----:B------:R-:W-:-:S04]  /*15d0*/  HFMA2 R5, -RZ, RZ, 0, 0 ;  /* 0x00000000ff057431 */ /* 0x000fc800000001ff */
[----:B01----:R-:W-:Y:S05]  /*15e0*/  RET.REL.NODEC R4 `(lif_multistep) ;  /* 0xffffffe804847950 */ /* 0x003fea0003c3ffff */
.L_x_35:
        /* <DEDUP_REMOVED lines=9> */
.L_x_91:


//--------------------- .text.lif_step            --------------------------
	.section	.text.lif_step,"ax",@progbits
	.align	128
        .global         lif_step
        .type           lif_step,@function
        .size           lif_step,(.L_x_98 - lif_step)
        .other          lif_step,@"STO_CUDA_ENTRY STV_DEFAULT"
lif_step:
.text.lif_step:
        /* <DEDUP_REMOVED lines=9> */
[----:B------:R-:W1:Y:S01]  /*0090*/  LDCU.64 UR12, c[0x0][0x358] ;  /* 0x00006b00ff0c77ac */ /* 0x000e620008000a00 */
[----:B------:R-:W-:-:S06]  /*00a0*/  IMAD R7, R6, 0x28, RZ ;  /* 0x0000002806077824 */ /* 0x000fcc00078e02ff */
[----:B------:R-:W2:Y:S01]  /*00b0*/  LDC.64 R2, c[0x0][0x380] ;  /* 0x0000e000ff027b82 */ /* 0x000ea20000000a00 */
[----:B0-----:R-:W-:-:S05]  /*00c0*/  IMAD.WIDE R4, R7, 0x4, R4 ;  /* 0x0000000407047825 */ /* 0x001fca00078e0204 */
[----:B-1----:R-:W3:Y:S04]  /*00d0*/  LDG.E.CONSTANT R0, desc[UR12][R4.64] ;  /* 0x0000000c04007981 */ /* 0x002ee8000c1e9900 */
[----:B--2---:R-:W3:Y:S04]  /*00e0*/  LDG.E.CONSTANT R9, desc[UR12][R2.64] ;  /* 0x0000000c02097981 */ /* 0x004ee8000c1e9900 */
[----:B------:R-:W2:Y:S04]  /*00f0*/  LDG.E.CONSTANT R8, desc[UR12][R2.64+0x4] ;  /* 0x0000040c02087981 */ /* 0x000ea8000c1e9900 */
[----:B------:R-:W2:Y:S04]  /*0100*/  LDG.E.CONSTANT R11, desc[UR12][R4.64+0x4] ;  /* 0x0000040c040b7981 */ /* 0x000ea8000c1e9900 */
        /* <DEDUP_REMOVED lines=17> */
[----:B---3--:R-:W-:-:S03]  /*0220*/  FFMA R0, R0, R9, RZ ;  /* 0x0000000900007223 */ /* 0x008fc600000000ff */
[----:B------:R-:W3:Y:S01]  /*0230*/  LDG.E.CONSTANT R9, desc[UR12][R2.64+0x24] ;  /* 0x0000240c02097981 */ /* 0x000ee2000c1e9900 */
[----:B--2---:R-:W-:-:S03]  /*0240*/  FFMA R0, R11, R8, R0 ;  /* 0x000000080b007223 */ /* 0x004fc60000000000 */
[----:B------:R-:W2:Y:S04]  /*0250*/  LDG.E.CONSTANT R8, desc[UR12][R2.64+0x2c] ;  /* 0x00002c0c02087981 */ /* 0x000ea8000c1e9900 */
[----:B------:R-:W2:Y:S01]  /*0260*/  LDG.E.CONSTANT R11, desc[UR12][R4.64+0x2c] ;  /* 0x00002c0c040b7981 */ /* 0x000ea2000c1e9900 */
[----:B----4-:R-:W-:-:S03]  /*0270*/  FFMA R23, R23, R26, R0 ;  /* 0x0000001a17177223 */ /* 0x010fc60000000000 */
[----:B------:R-:W4:Y:S04]  /*0280*/  LDG.E.CONSTANT R0, desc[UR12][R2.64+0x30] ;  /* 0x0000300c02007981 */ /* 0x000f28000c1e9900 */
        /* <DEDUP_REMOVED lines=19> */
[----:B------:R-:W5:Y:S01]  /*03c0*/  LDG.E.CONSTANT R12, desc[UR12][R4.64+0x48] ;  /* 0x0000480c040c7981 */ /* 0x000f62000c1e9900 */
[----:B---3--:R-:W-:-:S03]  /*03d0*/  FFMA R10, R10, R9, R27 ;  /* 0x000000090a0a7223 */ /* 0x008fc6000000001b */
[----:B------:R-:W3:Y:S01]  /*03e0*/  LDG.E.CONSTANT R9, desc[UR12][R2.64+0x4c] ;  /* 0x00004c0c02097981 */ /* 0x000ee2000c1e9900 */
[----:B------:R-:W-:-:S03]  /*03f0*/  FFMA R24, R25, R24, R10 ;  /* 0x0000001819187223 */ /* 0x000fc6000000000a */
        /* <DEDUP_REMOVED lines=8> */
[----:B------:R-:W5:Y:S04]  /*0480*/  LDG.E.CONSTANT R17, desc[UR12][R2.64+0x58] ;  /* 0x0000580c02117981 */ /* 0x000f68000c1e9900 */
[----:B------:R-:W5:Y:S01]  /*0490*/  LDG.E.CONSTANT R16, desc[UR12][R4.64+0x58] ;  /* 0x0000580c04107981 */ /* 0x000f62000c1e9900 */
[----:B------:R-:W-:-:S03]  /*04a0*/  FFMA R24, R19, R18, R24 ;  /* 0x0000001213187223 */ /* 0x000fc60000000018 */
[----:B------:R-:W5:Y:S04]  /*04b0*/  LDG.E.CONSTANT R19, desc[UR12][R2.64+0x5c] ;  /* 0x00005c0c02137981 */ /* 0x000f68000c1e9900 */
[----:B------:R-:W5:Y:S01]  /*04c0*/  LDG.E.CONSTANT R18, desc[UR12][R4.64+0x5c] ;  /* 0x00005c0c04127981 */ /* 0x000f62000c1e9900 */
[----:B------:R-:W-:-:S03]  /*04d0*/  FFMA R24, R21, R20, R24 ;  /* 0x0000001415187223 */ /* 0x000fc60000000018 */
        /* <DEDUP_REMOVED lines=8> */
[----:B------:R-:W-:-:S03]  /*0560*/  FFMA R27, R12, R13, R25 ;  /* 0x0000000d0c1b7223 */ /* 0x000fc60000000019 */
[----:B------:R-:W5:Y:S04]  /*0570*/  LDG.E.CONSTANT R25, desc[UR12][R2.64+0x6c] ;  /* 0x00006c0c02197981 */ /* 0x000f68000c1e9900 */
[----:B------:R-:W5:Y:S04]  /*0580*/  LDG.E.CONSTANT R24, desc[UR12][R4.64+0x6c] ;  /* 0x00006c0c04187981 */ /* 0x000f68000c1e9900 */
[----:B------:R-:W5:Y:S04]  /*0590*/  LDG.E.CONSTANT R13, desc[UR12][R2.64+0x70] ;  /* 0x0000700c020d7981 */ /* 0x000f68000c1e9900 */
[----:B------:R-:W5:Y:S01]  /*05a0*/  LDG.E.CONSTANT R12, desc[UR12][R4.64+0x70] ;  /* 0x0000700c040c7981 */ /* 0x000f62000c1e9900 */
[----:B---3--:R-:W-:-:S03]  /*05b0*/  FFMA R9, R10, R9, R27 ;  /* 0x000000090a097223 */ /* 0x008fc6000000001b */
[----:B------:R-:W3:Y:S01]  /*05c0*/  LDG.E.CONSTANT R27, desc[UR12][R2.64+0x9c] ;  /* 0x00009c0c021b7981 */ /* 0x000ee2000c1e9900 */
[----:B--2---:R-:W-:-:S03]  /*05d0*/  FFMA R10, R8, R11, R9 ;  /* 0x0000000b080a7223 */ /* 0x004fc60000000009 */
[----:B------:R-:W2:Y:S04]  /*05e0*/  LDG.E.CONSTANT R8, desc[UR12][R2.64+0x74] ;  /* 0x0000740c02087981 */ /* 0x000ea8000c1e9900 */
[----:B------:R-:W2:Y:S01]  /*05f0*/  LDG.E.CONSTANT R9, desc[UR12][R4.64+0x74] ;  /* 0x0000740c04097981 */ /* 0x000ea2000c1e9900 */
[----:B----4-:R-:W-:-:S03]  /*0600*/  FFMA R11, R7, R0, R10 ;  /* 0x00000000070b7223 */ /* 0x010fc6000000000a */
[----:B------:R-:W4:Y:S04]  /*0610*/  LDG.E.CONSTANT R7, desc[UR12][R2.64+0x78] ;  /* 0x0000780c02077981 */ /* 0x000f28000c1e9900 */
[----:B------:R-:W4:Y:S04]  /*0620*/  LDG.E.CONSTANT R0, desc[UR12][R4.64+0x78] ;  /* 0x0000780c04007981 */ /* 0x000f28000c1e9900 */
[----:B------:R-:W3:Y:S01]  /*0630*/  LDG.E.CONSTANT R10, desc[UR12][R4.64+0x7c] ;  /* 0x00007c0c040a7981 */ /* 0x000ee2000c1e9900 */
[----:B-----5:R-:W-:-:S03]  /*0640*/  FFMA R17, R16, R17, R11 ;  /* 0x0000001110117223 */ /* 0x020fc6000000000b */
[----:B------:R-:W3:Y:S04]  /*0650*/  LDG.E.CONSTANT R11, desc[UR12][R2.64+0x7c] ;  /* 0x00007c0c020b7981 */ /* 0x000ee8000c1e9900 */
        /* <DEDUP_REMOVED lines=20> */
[----:B------:R-:W-:Y:S01]  /*07a0*/  UISETP.GE.AND UP0, UPT, UR11, 0x1, UPT ;  /* 0x000000010b00788c */ /* 0x000fe2000bf06270 */
[----:B--2---:R-:W-:-:S04]  /*07b0*/  FFMA R9, R9, R8, R28 ;  /* 0x0000000809097223 */ /* 0x004fc8000000001c */
[----:B----4-:R-:W-:-:S04]  /*07c0*/  FFMA R7, R0, R7, R9 ;  /* 0x0000000700077223 */ /* 0x010fc80000000009 */
[----:B---3--:R-:W-:-:S04]  /*07d0*/  FFMA R7, R10, R11, R7 ;  /* 0x0000000b0a077223 */ /* 0x008fc80000000007 */
[----:B-----5:R-:W-:-:S04]  /*07e0*/  FFMA R7, R16, R17, R7 ;  /* 0x0000001110077223 */ /* 0x020fc80000000007 */
[----:B------:R-:W-:-:S04]  /*07f0*/  FFMA R7, R18, R19, R7 ;  /* 0x0000001312077223 */ /* 0x000fc80000000007 */
[----:B------:R-:W-:-:S04]  /*0800*/  FFMA R7, R20, R21, R7 ;  /* 0x0000001514077223 */ /* 0x000fc80000000007 */
[----:B------:R-:W-:-:S04]  /*0810*/  FFMA R14, R14, R15, R7 ;  /* 0x0000000f0e0e7223 */ /* 0x000fc80000000007 */
[----:B------:R-:W-:Y:S01]  /*0820*/  FFMA R23, R23, R22, R14 ;  /* 0x0000001617177223 */ /* 0x000fe2000000000e */
[----:B------:R-:W-:-:S03]  /*0830*/  HFMA2 R14, -RZ, RZ, 0, 0 ;  /* 0x00000000ff0e7431 */ /* 0x000fc600000001ff */
[----:B------:R-:W-:-:S04]  /*0840*/  FFMA R23, R24, R25, R23 ;  /* 0x0000001918177223 */ /* 0x000fc80000000017 */
[----:B------:R-:W-:-:S04]  /*0850*/  FFMA R7, R12, R13, R23 ;  /* 0x0000000d0c077223 */ /* 0x000fc80000000017 */
[----:B------:R-:W-:Y:S01]  /*0860*/  FFMA R7, R26, R27, R7 ;  /* 0x0000001b1a077223 */ /* 0x000fe20000000007 */
[----:B------:R-:W-:Y:S06]  /*0870*/  BRA.U !UP0, `(.L_x_36) ;  /* 0x0000000908647547 */ /* 0x000fec000b800000 */
[----:B------:R-:W-:Y:S02]  /*0880*/  UISETP.GE.U32.AND UP1, UPT, UR11, 0x10, UPT ;  /* 0x000000100b00788c */ /* 0x000fe4000bf26070 */
[----:B------:R-:W-:Y:S01]  /*0890*/  IMAD R8, R6, UR11, RZ ;  /* 0x0000000b06087c24 */ /* 0x000fe2000f8e02ff */
[----:B------:R-:W-:Y:S01]  /*08a0*/  ULOP3.LUT UR8, UR11, 0xf, URZ, 0xc0, !UPT ;  /* 0x0000000f0b087892 */ /* 0x000fe2000f8ec0ff */
[----:B------:R-:W-:Y:S02]  /*08b0*/  MOV R14, RZ ;  /* 0x000000ff000e7202 */ /* 0x000fe40000000f00 */
[----:B------:R-:W-:Y:S01]  /*08c0*/  MOV R9, RZ ;  /* 0x000000ff00097202 */ /* 0x000fe20000000f00 */
[----:B------:R-:W-:Y:S02]  /*08d0*/  UISETP.NE.AND UP0, UPT, UR8, URZ, UPT ;  /* 0x000000ff0800728c */ /* 0x000fe4000bf05270 */
[----:B------:R-:W-:Y:S09]  /*08e0*/  BRA.U !UP1, `(.L_x_37) ;  /* 0x0000000509187547 */ /* 0x000ff2000b800000 */
[----:B------:R-:W0:Y:S01]  /*08f0*/  LDCU.64 UR4, c[0x0][0x390] ;  /* 0x00007200ff0477ac */ /* 0x000e220008000a00 */
[----:B------:R-:W-:Y:S02]  /*0900*/  MOV R14, RZ ;  /* 0x000000ff000e7202 */ /* 0x000fe40000000f00 */
[----:B------:R-:W-:Y:S01]  /*0910*/  MOV R0, R8 ;  /* 0x0000000800007202 */ /* 0x000fe20000000f00 */
[----:B------:R-:W1:Y:S01]  /*0920*/  LDCU.64 UR6, c[0x0][0x3a0] ;  /* 0x00007400ff0677ac */ /* 0x000e620008000a00 */
[----:B------:R-:W-:-:S04]  /*0930*/  ULOP3.LUT UR9, UR11, 0x7ffffff0, URZ, 0xc0, !UPT ;  /* 0x7ffffff00b097892 */ /* 0x000fc8000f8ec0ff */
[----:B------:R-:W-:Y:S02]  /*0940*/  UIADD3 UR10, UPT, UPT, -UR9, URZ, URZ ;  /* 0x000000ff090a7290 */ /* 0x000fe4000fffe1ff */
[----:B------:R-:W-:Y:S01]  /*0950*/  MOV R9, UR9 ;  /* 0x0000000900097c02 */ /* 0x000fe20008000f00 */
[----:B0-----:R-:W-:-:S04]  /*0960*/  UIADD3 UR4, UP2, UPT, UR4, 0x20, URZ ;  /* 0x0000002004047890 */ /* 0x001fc8000ff5e0ff */
[----:B------:R-:W-:Y:S02]  /*0970*/  UIADD3.X UR5, UPT, UPT, URZ, UR5, URZ, UP2, !UPT ;  /* 0x00000005ff057290 */ /* 0x000fe400097fe4ff */
[----:B-1----:R-:W-:Y:S01]  /*0980*/  UIADD3 UR6, UP1, UPT, UR6, 0x20, URZ ;  /* 0x0000002006067890 */ /* 0x002fe2000ff3e0ff */
[----:B------:R-:W-:-:S03]  /*0990*/  MOV R2, UR4 ;  /* 0x0000000400027c02 */ /* 0x000fc60008000f00 */
[----:B------:R-:W-:Y:S01]  /*09a0*/  MOV R3, UR5 ;  /* 0x0000000500037c02 */ /* 0x000fe20008000f00 */
[----:B------:R-:W-:-:S12]  /*09b0*/  UIADD3.X UR7, UPT, UPT, URZ, UR7, URZ, UP1, !UPT ;  /* 0x00000007ff077290 */ /* 0x000fd80008ffe4ff */
.L_x_38:
[----:B------:R-:W-:Y:S01]  /*09c0*/  MOV R4, UR6 ;  /* 0x0000000600047c02 */ /* 0x000fe20008000f00 */
[----:B------:R-:W2:Y:S01]  /*09d0*/  LDG.E R16, desc[UR12][R2.64+-0x20] ;  /* 0xffffe00c02107981 */ /* 0x000ea2000c1e1900 */
[----:B------:R-:W-:-:S03]  /*09e0*/  MOV R5, UR7 ;  /* 0x0000000700057c02 */ /* 0x000fc60008000f00 */
[----:B------:R-:W3:Y:S01]  /*09f0*/  LDG.E R24, desc[UR12][R2.64+-0x1c] ;  /* 0xffffe40c02187981 */ /* 0x000ee2000c1e1900 */
[----:B------:R-:W-:-:S03]  /*0a00*/  IMAD.WIDE R4, R0, 0x4, R4 ;  /* 0x0000000400047825 */ /* 0x000fc600078e0204 */
[----:B------:R-:W4:Y:S04]  /*0a10*/  LDG.E R18, desc[UR12][R2.64+-0x18] ;  /* 0xffffe80c02127981 */ /* 0x000f28000c1e1900 */
[----:B------:R-:W2:Y:S04]  /*0a20*/  LDG.E.CONSTANT R15, desc[UR12][R4.64+-0x20] ;  /* 0xffffe00c040f7981 */ /* 0x000ea8000c1e9900 */
[----:B------:R-:W3:Y:S04]  /*0a30*/  LDG.E.CONSTANT R17, desc[UR12][R4.64+-0x1c] ;  /* 0xffffe40c04117981 */ /* 0x000ee8000c1e9900 */
[----:B------:R-:W4:Y:S04]  /*0a40*/  LDG.E.CONSTANT R19, desc[UR12][R4.64+-0x18] ;  /* 0xffffe80c04137981 */ /* 0x000f28000c1e9900 */
[----:B------:R-:W5:Y:S04]  /*0a50*/  LDG.E R20, desc[UR12][R2.64+-0x14] ;  /* 0xffffec0c02147981 */ /* 0x000f68000c1e1900 */
[----:B------:R-:W5:Y:S04]  /*0a60*/  LDG.E.CONSTANT R21, desc[UR12][R4.64+-0x14] ;  /* 0xffffec0c04157981 */ /* 0x000f68000c1e9900 */
        /* <DEDUP_REMOVED lines=8> */
[----:B------:R-:W5:Y:S01]  /*0af0*/  LDG.E R27, desc[UR12][R2.64+0x1c] ;  /* 0x00001c0c021b7981 */ /* 0x000f62000c1e1900 */
[----:B--2---:R-:W-:-:S03]  /*0b00*/  FFMA R16, R15, R16, R14 ;  /* 0x000000100f107223 */ /* 0x004fc6000000000e */
[----:B------:R-:W2:Y:S01]  /*0b10*/  LDG.E R15, desc[UR12][R2.64+-0x4] ;  /* 0xfffffc0c020f7981 */ /* 0x000ea2000c1e1900 */
[----:B---3--:R-:W-:-:S03]  /*0b20*/  FFMA R24, R17, R24, R16 ;  /* 0x0000001811187223 */ /* 0x008fc60000000010 */
[----:B------:R-:W2:Y:S01]  /*0b30*/  LDG.E.CONSTANT R14, desc[UR12][R4.64+-0x4] ;  /* 0xfffffc0c040e7981 */ /* 0x000ea2000c1e9900 */
[----:B----4-:R-:W-:-:S03]  /*0b40*/  FFMA R24, R19, R18, R24 ;  /* 0x0000001213187223 */ /* 0x010fc60000000018 */
[----:B------:R-:W3:Y:S04]  /*0b50*/  LDG.E R16, desc[UR12][R2.64] ;  /* 0x0000000c02107981 */ /* 0x000ee8000c1e1900 */
[----:B------:R-:W3:Y:S01]  /*0b60*/  LDG.E.CONSTANT R17, desc[UR12][R4.64] ;  /* 0x0000000c04117981 */ /* 0x000ee2000c1e9900 */
[----:B-----5:R-:W-:-:S03]  /*0b70*/  FFMA R24, R21, R20, R24 ;  /* 0x0000001415187223 */ /* 0x020fc60000000018 */
[----:B------:R-:W4:Y:S04]  /*0b80*/  LDG.E R19, desc[UR12][R2.64+0x4] ;  /* 0x0000040c02137981 */ /* 0x000f28000c1e1900 */
[----:B------:R-:W4:Y:S01]  /*0b90*/  LDG.E.CONSTANT R18, desc[UR12][R4.64+0x4] ;  /* 0x0000040c04127981 */ /* 0x000f22000c1e9900 */
[----:B------:R-:W-:-:S03]  /*0ba0*/  FFMA R24, R23, R22, R24 ;  /* 0x0000001617187223 */ /* 0x000fc60000000018 */
[----:B------:R-:W5:Y:S04]  /*0bb0*/  LDG.E R21, desc[UR12][R2.64+0x8] ;  /* 0x0000080c02157981 */ /* 0x000f68000c1e1900 */
[----:B------:R-:W5:Y:S01]  /*0bc0*/  LDG.E.CONSTANT R20, desc[UR12][R4.64+0x8] ;  /* 0x0000080c04147981 */ /* 0x000f62000c1e9900 */
[----:B------:R-:W-:-:S03]  /*0bd0*/  FFMA R24, R11, R10, R24 ;  /* 0x0000000a0b187223 */ /* 0x000fc60000000018 */
[----:B------:R-:W5:Y:S04]  /*0be0*/  LDG.E R23, desc[UR12][R2.64+0xc] ;  /* 0x00000c0c02177981 */ /* 0x000f68000c1e1900 */
[----:B------:R-:W5:Y:S04]  /*0bf0*/  LDG.E.CONSTANT R22, desc[UR12][R4.64+0xc] ;  /* 0x00000c0c04167981 */ /* 0x000f68000c1e9900 */
[----:B------:R-:W5:Y:S01]  /*0c00*/  LDG.E R10, desc[UR12][R2.64+0x10] ;  /* 0x0000100c020a7981 */ /* 0x000f62000c1e1900 */
[----:B------:R-:W-:-:S03]  /*0c10*/  FFMA R29, R13, R12, R24 ;  /* 0x0000000c0d1d7223 */ /* 0x000fc60000000018 */
[----:B------:R-:W5:Y:S04]  /*0c20*/  LDG.E.CONSTANT R11, desc[UR12][R4.64+0x10] ;  /* 0x0000100c040b7981 */ /* 0x000f68000c1e9900 */
[----:B------:R-:W5:Y:S04]  /*0c30*/  LDG.E.CONSTANT R24, desc[UR12][R4.64+0x14] ;  /* 0x0000140c04187981 */ /* 0x000f68000c1e9900 */
[----:B------:R0:W5:Y:S04]  /*0c40*/  LDG.E R12, desc[UR12][R2.64+0x18] ;  /* 0x0000180c020c7981 */ /* 0x000168000c1e1900 */
[----:B------:R-:W5:Y:S01]  /*0c50*/  LDG.E.CONSTANT R13, desc[UR12][R4.64+0x18] ;  /* 0x0000180c040d7981 */ /* 0x000f62000c1e9900 */
        /* <DEDUP_REMOVED lines=12> */
[----:B------:R-:W-:-:S04]  /*0d20*/  FFMA R13, R13, R12, R24 ;  /* 0x0000000c0d0d7223 */ /* 0x000fc80000000018 */
[----:B------:R-:W-:Y:S01]  /*0d30*/  FFMA R14, R26, R27, R13 ;  /* 0x0000001b1a0e7223 */ /* 0x000fe2000000000d */
[----:B------:R-:W-:Y:S06]  /*0d40*/  BRA.U UP1, `(.L_x_38) ;  /* 0xfffffffd011c7547 */ /* 0x000fec000b83ffff */
.L_x_37:
        /* <DEDUP_REMOVED lines=12> */
[----:B------:R-:W2:Y:S04]  /*0e10*/  LDG.E R16, desc[UR12][R2.64] ;  /* 0x0000000c02107981 */ /* 0x000ea8000c1e1900 */
[----:B------:R-:W3:Y:S04]  /*0e20*/  LDG.E R17, desc[UR12][R2.64+0x4] ;  /* 0x0000040c02117981 */ /* 0x000ee8000c1e1900 */
[----:B------:R-:W4:Y:S04]  /*0e30*/  LDG.E.CONSTANT R20, desc[UR12][R4.64+0x8] ;  /* 0x0000080c04147981 */ /* 0x000f28000c1e9900 */
[----:B------:R-:W4:Y:S04]  /*0e40*/  LDG.E R19, desc[UR12][R2.64+0x8] ;  /* 0x0000080c02137981 */ /* 0x000f28000c1e1900 */
        /* <DEDUP_REMOVED lines=19> */
.L_x_39:
        /* <DEDUP_REMOVED lines=17> */
[----:B------:R-:W5:Y:S01]  /*1090*/  LDG.E R16, desc[UR12][R4.64+0xc] ;  /* 0x00000c0c04107981 */ /* 0x000f62000c1e1900 */
[----:B------:R-:W-:Y:S01]  /*10a0*/  IADD3 R9, PT, PT, R9, 0x4, RZ ;  /* 0x0000000409097810 */ /* 0x000fe20007ffe0ff */
[----:B--2---:R-:W-:-:S04]  /*10b0*/  FFMA R0, R11, R0, R14 ;  /* 0x000000000b007223 */ /* 0x004fc8000000000e */
[----:B---3--:R-:W-:-:S04]  /*10c0*/  FFMA R0, R13, R10, R0 ;  /* 0x0000000a0d007223 */ /* 0x008fc80000000000 */
[----:B----4-:R-:W-:-:S04]  /*10d0*/  FFMA R0, R15, R12, R0 ;  /* 0x0000000c0f007223 */ /* 0x010fc80000000000 */
[----:B-----5:R-:W-:-:S07]  /*10e0*/  FFMA R14, R17, R16, R0 ;  /* 0x00000010110e7223 */ /* 0x020fce0000000000 */
.L_x_40:
        /* <DEDUP_REMOVED lines=8> */
.L_x_41:
[----:B-1----:R-:W-:Y:S01]  /*1170*/  IMAD.WIDE R4, R11, 0x4, R2 ;  /* 0x000000040b047825 */ /* 0x002fe200078e0202 */
[----:B------:R0:W2:Y:S05]  /*1180*/  LDG.E R0, desc[UR12][R8.64] ;  /* 0x0000000c08007981 */ /* 0x0000aa000c1e1900 */
[----:B------:R-:W2:Y:S01]  /*1190*/  LDG.E.CONSTANT R5, desc[UR12][R4.64] ;  /* 0x0000000c04057981 */ /* 0x000ea2000c1e9900 */
[----:B------:R-:W-:-:S04]  /*11a0*/  UIADD3 UR4, UPT, UPT, UR4, 0x1, URZ ;  /* 0x0000000104047890 */ /* 0x000fc8000fffe0ff */
[----:B------:R-:W-:Y:S01]  /*11b0*/  UISETP.NE.AND UP0, UPT, UR4, URZ, UPT ;  /* 0x000000ff0400728c */ /* 0x000fe2000bf05270 */
[----:B0-----:R-:W-:Y:S02]  /*11c0*/  IADD3 R8, P0, PT, R8, 0x4, RZ ;  /* 0x0000000408087810 */ /* 0x001fe40007f1e0ff */
[----:B------:R-:W-:Y:S02]  /*11d0*/  IADD3 R11, PT, PT, R11, 0x1, RZ ;  /* 0x000000010b0b7810 */ /* 0x000fe40007ffe0ff */
[----:B------:R-:W-:Y:S01]  /*11e0*/  IADD3.X R9, PT, PT, RZ, R9, RZ, P0, !PT ;  /* 0x00000009ff097210 */ /* 0x000fe200007fe4ff */
[----:B--2---:R-:W-:-:S03]  /*11f0*/  FFMA R14, R5, R0, R14 ;  /* 0x00000000050e7223 */ /* 0x004fc6000000000e */
[----:B------:R-:W-:Y:S05]  /*1200*/  BRA.U UP0, `(.L_x_41) ;  /* 0xfffffffd00d87547 */ /* 0x000fea000b83ffff */
.L_x_36:
[----:B------:R-:W0:Y:S08]  /*1210*/  LDC.64 R2, c[0x0][0x388] ;  /* 0x0000e200ff027b82 */ /* 0x000e300000000a00 */
[----:B------:R-:W1:Y:S08]  /*1220*/  LDC.64 R4, c[0x0][0x3a8] ;  /* 0x0000ea00ff047b82 */ /* 0x000e700000000a00 */
[----:B------:R-:W2:Y:S01]  /*1230*/  LDC.64 R8, c[0x0][0x390] ;  /* 0x0000e400ff087b82 */ /* 0x000ea20000000a00 */
[----:B0-----:R-:W-:-:S05]  /*1240*/  IMAD.WIDE R2, R6, 0x4, R2 ;  /* 0x0000000406027825 */ /* 0x001fca00078e0202 */
[----:B------:R-:W3:Y:S01]  /*1250*/  LDG.E R0, desc[UR12][R2.64] ;  /* 0x0000000c02007981 */ /* 0x000ee2000c1e1900 */
[----:B-1----:R-:W-:-:S04]  /*1260*/  IMAD.WIDE R4, R6, 0x4, R4 ;  /* 0x0000000406047825 */ /* 0x002fc800078e0204 */
[----:B---3--:R-:W-:-:S04]  /*1270*/  FFMA R7, R0, 0.94999998807907104492, R7 ;  /* 0x3f73333300077823 */ /* 0x008fc80000000007 */
[----:B------:R-:W-:-:S05]  /*1280*/  FADD R7, R7, R14 ;  /* 0x0000000e07077221 */ /* 0x000fca0000000000 */
[C---:B------:R-:W-:Y:S02]  /*1290*/  FMNMX R0, R7.reuse, 10, PT ;  /* 0x4120000007007809 */ /* 0x040fe40003800000 */
[----:B------:R-:W-:Y:S01]  /*12a0*/  FSETP.GE.AND P0, PT, R7, 1, PT ;  /* 0x3f8000000700780b */ /* 0x000fe20003f06000 */
[----:B--2---:R-:W-:Y:S01]  /*12b0*/  IMAD.WIDE R6, R6, 0x4, R8 ;  /* 0x0000000406067825 */ /* 0x004fe200078e0208 */
[----:B------:R-:W-:Y:S02]  /*12c0*/  FMNMX R0, R0, -10, !PT ;  /* 0xc120000000007809 */ /* 0x000fe40007800000 */
[----:B------:R-:W-:Y:S02]  /*12d0*/  SEL R11, RZ, 0x1, !P0 ;  /* 0x00000001ff0b7807 */ /* 0x000fe40004000000 */
[----:B------:R-:W-:-:S03]  /*12e0*/  FSEL R13, R0, RZ, !P0 ;  /* 0x000000ff000d7208 */ /* 0x000fc60004000000 */
[----:B------:R-:W-:Y:S04]  /*12f0*/  STG.E desc[UR12][R4.64], R11 ;  /* 0x0000000b04007986 */ /* 0x000fe8000c10190c */
[----:B------:R-:W-:Y:S04]  /*1300*/  STG.E desc[UR12][R2.64], R13 ;  /* 0x0000000d02007986 */ /* 0x000fe8000c10190c */
[----:B------:R-:W2:Y:S01]  /*1310*/  LDG.E R0, desc[UR12][R6.64] ;  /* 0x0000000c06007981 */ /* 0x000ea2000c1e1900 */
[----:B------:R-:W-:-:S05]  /*1320*/  FSEL R9, RZ, 0.20000000298023223877, !P0 ;  /* 0x3e4ccccdff097808 */ /* 0x000fca0004000000 */
[----:B--2---:R-:W-:-:S05]  /*1330*/  FFMA R9, R0, 0.80000001192092895508, R9 ;  /* 0x3f4ccccd00097823 */ /* 0x004fca0000000009 */
[----:B------:R-:W-:Y:S01]  /*1340*/  STG.E desc[UR12][R6.64], R9 ;  /* 0x0000000906007986 */ /* 0x000fe2000c10190c */
[----:B------:R-:W-:Y:S05]  /*1350*/  EXIT ;  /* 0x000000000000794d */ /* 0x000fea0003800000 */
.L_x_42:
        /* <DEDUP_REMOVED lines=10> */
.L_x_98:


//--------------------- .text.init_snn_reservoir  --------------------------
	.section	.text.init_snn_reservoir,"ax",@progbits
	.align	128
        .global         init_snn_reservoir
        .type           init_snn_reservoir,@function
        .size           init_snn_reservoir,(.L_x_93 - init_snn_reservoir)
        .other          init_snn_reservoir,@"STO_CUDA_ENTRY STV_DEFAULT"
init_snn_reservoir:
.text.init_snn_reservoir:
[----:B------:R-:W0:Y:S08]  /*0000*/  LDC R1, c[0x0][0x37c] ;  /* 0x0000df00ff017b82 */ /* 0x000e300000000800 */
[----:B------:R-:W1:Y:S01]  /*0010*/  LDC.64 R2, c[0x0][0x3b8] ;  /* 0x0000ee00ff027b82 */ /* 0x000e620000000a00 */
[----:B------:R-:W2:Y:S01]  /*0020*/  S2R R9, SR_TID.X ;  /* 0x0000000000097919 */ /* 0x000ea20000002100 */
[----:B0-----:R-:W-:Y:S01]  /*0030*/  VIADD R1, R1, 0xffffffd0 ;  /* 0xffffffd001017836 */ /* 0x001fe20000000000 */
[----:B------:R-:W0:Y:S01]  /*0040*/  LDCU.64 UR6, c[0x0][0x358] ;  /* 0x00006b00ff0677ac */ /* 0x000e220008000a00 */
[----:B------:R-:W-:Y:S04]  /*0050*/  BSSY.RECONVERGENT B0, `(.L_x_43) ;  /* 0x0000266000007945 */ /* 0x000fe80003800200 */
[----:B------:R-:W2:Y:S08]  /*0060*/  S2UR UR4, SR_CTAID.X ;  /* 0x00000000000479c3 */ /* 0x000eb00000002500 */
[----:B------:R-:W2:Y:S01]  /*0070*/  LDC R8, c[0x0][0x360] ;  /* 0x0000d800ff087b82 */ /* 0x000ea20000000800 */
[----:B-1----:R-:W-:-:S02]  /*0080*/  LOP3.LUT R0, R2, 0xaad26b49, RZ, 0x3c, !PT ;  /* 0xaad26b4902007812 */ /* 0x002fc400078e3cff */
[----:B------:R-:W-:-:S03]  /*0090*/  LOP3.LUT R2, R3, 0xf7dcefdd, RZ, 0x3c, !PT ;  /* 0xf7dcefdd03027812 */ /* 0x000fc600078e3cff */
[----:B------:R-:W-:Y:S02]  /*00a0*/  IMAD R0, R0, 0x4182bed5, RZ ;  /* 0x4182bed500007824 */ /* 0x000fe400078e02ff */
[----:B------:R-:W-:Y:S02]  /*00b0*/  IMAD R3, R2, -0x658354e5, RZ ;  /* 0x9a7cab1b02037824 */ /* 0x000fe400078e02ff */
[C---:B------:R-:W-:Y:S01]  /*00c0*/  VIADD R5, R0.reuse, 0x583f19 ;  /* 0x00583f1900057836 */ /* 0x040fe20000000000 */
[C---:B------:R-:W-:Y:S01]  /*00d0*/  LOP3.LUT R6, R0.reuse, 0x159a55e5, RZ, 0x3c, !PT ;  /* 0x159a55e500067812 */ /* 0x040fe200078e3cff */
[C---:B------:R-:W-:Y:S01]  /*00e0*/  VIADD R7, R3.reuse, 0x1f123bb5 ;  /* 0x1f123bb503077836 */ /* 0x040fe20000000000 */
[C---:B------:R-:W-:Y:S02]  /*00f0*/  IADD3 R2, PT, PT, R0.reuse, 0x64f0c9, R3 ;  /* 0x0064f0c900027810 */ /* 0x040fe40007ffe003 */
[----:B------:R-:W-:Y:S01]  /*0100*/  LOP3.LUT R4, R3, 0x5491333, RZ, 0x3c, !PT ;  /* 0x0549133303047812 */ /* 0x000fe200078e3cff */
[----:B------:R-:W-:Y:S01]  /*0110*/  VIADD R3, R0, 0x75bcd15 ;  /* 0x075bcd1500037836 */ /* 0x000fe20000000000 */
[----:B------:R1:W-:Y:S01]  /*0120*/  STL.64 [R1+0x8], R6 ;  /* 0x0000080601007387 */ /* 0x0003e20000100a00 */
[----:B--2---:R-:W-:-:S03]  /*0130*/  IMAD R0, R8, UR4, R9 ;  /* 0x0000000408007c24 */ /* 0x004fc6000f8e0209 */
[----:B------:R1:W-:Y:S02]  /*0140*/  STL.64 [R1], R2 ;  /* 0x0000000201007387 */ /* 0x0003e40000100a00 */
[----:B------:R-:W-:Y:S02]  /*0150*/  ISETP.NE.AND P0, PT, R0, RZ, PT ;  /* 0x000000ff0000720c */ /* 0x000fe40003f05270 */
[----:B------:R1:W-:Y:S01]  /*0160*/  STL.64 [R1+0x10], R4 ;  /* 0x0000100401007387 */ /* 0x0003e20000100a00 */
[----:B------:R-:W-:-:S10]  /*0170*/  SHF.R.S32.HI R8, RZ, 0x1f, R0 ;  /* 0x0000001fff087819 */ /* 0x000fd40000011400 */
[----:B0-----:R-:W-:Y:S05]  /*0180*/  @!P0 BRA `(.L_x_44) ;  /* 0x0000002400488947 */ /* 0x001fea0003800000 */
[----:B------:R-:W-:Y:S02]  /*0190*/  IMAD.MOV.U32 R15, RZ, RZ, R8 ;  /* 0x000000ffff0f7224 */ /* 0x000fe400078e0008 */
[----:B------:R-:W-:Y:S02]  /*01a0*/  IMAD.MOV.U32 R13, RZ, RZ, RZ ;  /* 0x000000ffff0d7224 */ /* 0x000fe400078e00ff */
[----:B------:R-:W-:-:S07]  /*01b0*/  IMAD.MOV.U32 R12, RZ, RZ, R0 ;  /* 0x000000ffff0c7224 */ /* 0x000fce00078e0000 */
.L_x_53:
[----:B------:R-:W-:Y:S01]  /*01c0*/  LOP3.LUT R8, R12, 0x3, RZ, 0xc0, !PT ;  /* 0x000000030c087812 */ /* 0x000fe200078ec0ff */
[----:B------:R-:W-:Y:S03]  /*01d0*/  BSSY.RECONVERGENT B1, `(.L_x_45) ;  /* 0x0000247000017945 */ /* 0x000fe60003800200 */
[----:B------:R-:W-:-:S04]  /*01e0*/  ISETP.NE.U32.AND P0, PT, R8, RZ, PT ;  /* 0x000000ff0800720c */ /* 0x000fc80003f05070 */
[----:B------:R-:W-:-:S13]  /*01f0*/  ISETP.NE.AND.EX P0, PT, RZ, RZ, PT, P0 ;  /* 0x000000ffff00720c */ /* 0x000fda0003f05300 */
[----:B0-----:R-:W-:Y:S05]  /*0200*/  @!P0 BRA `(.L_x_46) ;  /* 0x00000024000c8947 */ /* 0x001fea0003800000 */
[----:B------:R-:W0:Y:S01]  /*0210*/  LDC.64 R10, c[0x4][RZ] ;  /* 0x01000000ff0a7b82 */ /* 0x000e220000000a00 */
[----:B------:R-:W-:Y:S01]  /*0220*/  IMAD.MOV.U32 R14, RZ, RZ, RZ ;  /* 0x000000ffff0e7224 */ /* 0x000fe200078e00ff */
[----:B-1----:R-:W-:Y:S02]  /*0230*/  CS2R R4, SRZ ;  /* 0x0000000000047805 */ /* 0x002fe4000001ff00 */
[----:B------:R-:W-:Y:S01]  /*0240*/  CS2R R6, SRZ ;  /* 0x0000000000067805 */ /* 0x000fe2000001ff00 */
[----:B------:R-:W-:Y:S02]  /*0250*/  IMAD.MOV.U32 R3, RZ, RZ, RZ ;  /* 0x000000ffff037224 */ /* 0x000fe400078e00ff */
[----:B0-----:R-:W-:-:S07]  /*0260*/  IMAD.WIDE.U32 R10, R13, 0xc80, R10 ;  /* 0x00000c800d0a7825 */ /* 0x001fce00078e000a */
.L_x_48:
[----:B------:R-:W-:-:S06]  /*0270*/  IMAD R16, R14, 0x4, R1 ;  /* 0x000000040e107824 */ /* 0x000fcc00078e0201 */
[----:B------:R-:W5:Y:S01]  /*0280*/  LDL R16, [R16+0x4] ;  /* 0x0000040010107983 */ /* 0x000f620000100800 */
[----:B------:R-:W-:-:S05]  /*0290*/  UMOV UR4, URZ ;  /* 0x000000ff00047c82 */ /* 0x000fca0008000000 */
.L_x_47:
        /* <DEDUP_REMOVED lines=17> */
[----:B------:R-:W4:Y:S01]  /*03b0*/  @P3 LDG.E.CONSTANT R25, desc[UR6][R8.64+0x48] ;  /* 0x0000480608193981 */ /* 0x000f22000c1e9900 */
[----:B--2---:R-:W-:-:S03]  /*03c0*/  @!P0 LOP3.LUT R5, R5, R20, RZ, 0x3c, !PT ;  /* 0x0000001405058212 */ /* 0x004fc600078e3cff */
[----:B------:R-:W2:Y:S01]  /*03d0*/  @P1 LDG.E.CONSTANT R20, desc[UR6][R8.64+0x14] ;  /* 0x0000140608141981 */ /* 0x000ea2000c1e9900 */
[----:B---3--:R-:W-:-:S03]  /*03e0*/  @P1 LOP3.LUT R5, R5, R22, RZ, 0x3c, !PT ;  /* 0x0000001605051212 */ /* 0x008fc600078e3cff */
[----:B------:R-:W3:Y:S01]  /*03f0*/  @P1 LDG.E.CONSTANT R22, desc[UR6][R8.64+0x1c] ;  /* 0x00001c0608161981 */ /* 0x000ee2000c1e9900 */
[----:B----4-:R-:W-:-:S03]  /*0400*/  @P2 LOP3.LUT R5, R5, R24, RZ, 0x3c, !PT ;  /* 0x0000001805052212 */ /* 0x010fc600078e3cff */
[----:B------:R-:W4:Y:S01]  /*0410*/  @P2 LDG.E.CONSTANT R24, desc[UR6][R8.64+0x28] ;  /* 0x0000280608182981 */ /* 0x000f22000c1e9900 */
[----:B------:R-:W-:-:S03]  /*0420*/  @P3 LOP3.LUT R5, R5, R26, RZ, 0x3c, !PT ;  /* 0x0000001a05053212 */ /* 0x000fc600078e3cff */
[----:B------:R-:W3:Y:S01]  /*0430*/  @P6 LDG.E.CONSTANT R26, desc[UR6][R8.64+0x88] ;  /* 0x00008806081a6981 */ /* 0x000ee2000c1e9900 */
[----:B------:R-:W-:Y:S02]  /*0440*/  @P4 LOP3.LUT R5, R5, R28, RZ, 0x3c, !PT ;  /* 0x0000001c05054212 */ /* 0x000fe400078e3cff */
[----:B------:R-:W-:Y:S02]  /*0450*/  @!P0 LOP3.LUT R3, R3, R18, RZ, 0x3c, !PT ;  /* 0x0000001203038212 */ /* 0x000fe400078e3cff */
[----:B------:R-:W3:Y:S01]  /*0460*/  @!P0 LDG.E.CONSTANT R18, desc[UR6][R8.64+0x8] ;  /* 0x0000080608128981 */ /* 0x000ee2000c1e9900 */
[----:B------:R-:W-:-:S03]  /*0470*/  @!P0 LOP3.LUT R6, R6, R17, RZ, 0x3c, !PT ;  /* 0x0000001106068212 */ /* 0x000fc600078e3cff */
[----:B------:R-:W3:Y:S01]  /*0480*/  @!P0 LDG.E.CONSTANT R17, desc[UR6][R8.64+0xc] ;  /* 0x00000c0608118981 */ /* 0x000ee2000c1e9900 */
[----:B------:R-:W-:-:S03]  /*0490*/  @P5 LOP3.LUT R5, R5, R19, RZ, 0x3c, !PT ;  /* 0x0000001305055212 */ /* 0x000fc600078e3cff */
[----:B------:R-:W3:Y:S01]  /*04a0*/  @P1 LDG.E.CONSTANT R19, desc[UR6][R8.64+0x18] ;  /* 0x0000180608131981 */ /* 0x000ee2000c1e9900 */
[----:B--2---:R-:W-:-:S03]  /*04b0*/  @P1 LOP3.LUT R3, R3, R20, RZ, 0x3c, !PT ;  /* 0x0000001403031212 */ /* 0x004fc600078e3cff */
[----:B------:R-:W2:Y:S01]  /*04c0*/  @P3 LDG.E.CONSTANT R20, desc[UR6][R8.64+0x3c] ;  /* 0x00003c0608143981 */ /* 0x000ea2000c1e9900 */
[----:B----4-:R-:W-:-:S03]  /*04d0*/  @P2 LOP3.LUT R3, R3, R24, RZ, 0x3c, !PT ;  /* 0x0000001803032212 */ /* 0x010fc600078e3cff */
[----:B------:R-:W4:Y:S01]  /*04e0*/  @P4 LDG.E.CONSTANT R24, desc[UR6][R8.64+0x50] ;  /* 0x0000500608184981 */ /* 0x000f22000c1e9900 */
[----:B---3--:R-:W-:-:S03]  /*04f0*/  @!P0 LOP3.LUT R7, R7, R18, RZ, 0x3c, !PT ;  /* 0x0000001207078212 */ /* 0x008fc600078e3cff */
[----:B------:R-:W3:Y:S01]  /*0500*/  @P2 LDG.E.CONSTANT R18, desc[UR6][R8.64+0x30] ;  /* 0x0000300608122981 */ /* 0x000ee2000c1e9900 */
[----:B------:R-:W-:-:S03]  /*0510*/  @!P0 LOP3.LUT R4, R4, R17, RZ, 0x3c, !PT ;  /* 0x0000001104048212 */ /* 0x000fc600078e3cff */
[----:B------:R-:W3:Y:S01]  /*0520*/  @P2 LDG.E.CONSTANT R17, desc[UR6][R8.64+0x2c] ;  /* 0x00002c0608112981 */ /* 0x000ee2000c1e9900 */
[----:B------:R-:W-:-:S03]  /*0530*/  @P1 LOP3.LUT R6, R6, R19, RZ, 0x3c, !PT ;  /* 0x0000001306061212 */ /* 0x000fc600078e3cff */
[----:B------:R-:W3:Y:S01]  /*0540*/  @P2 LDG.E.CONSTANT R19, desc[UR6][R8.64+0x34] ;  /* 0x0000340608132981 */ /* 0x000ee2000c1e9900 */
[----:B------:R-:W-:Y:S02]  /*0550*/  @P1 LOP3.LUT R7, R7, R22, RZ, 0x3c, !PT ;  /* 0x0000001607071212 */ /* 0x000fe400078e3cff */
[----:B------:R-:W-:Y:S01]  /*0560*/  @P1 LOP3.LUT R4, R4, R23, RZ, 0x3c, !PT ;  /* 0x0000001704041212 */ /* 0x000fe200078e3cff */
[----:B------:R-:W3:Y:S04]  /*0570*/  @P3 LDG.E.CONSTANT R22, desc[UR6][R8.64+0x44] ;  /* 0x0000440608163981 */ /* 0x000ee8000c1e9900 */
[----:B------:R-:W3:Y:S01]  /*0580*/  @P3 LDG.E.CONSTANT R23, desc[UR6][R8.64+0x40] ;  /* 0x0000400608173981 */ /* 0x000ee2000c1e9900 */
[----:B--2---:R-:W-:-:S03]  /*0590*/  @P3 LOP3.LUT R3, R3, R20, RZ, 0x3c, !PT ;  /* 0x0000001403033212 */ /* 0x004fc600078e3cff */
[----:B------:R-:W2:Y:S01]  /*05a0*/  @P5 LDG.E.CONSTANT R20, desc[UR6][R8.64+0x64] ;  /* 0x0000640608145981 */ /* 0x000ea2000c1e9900 */
[----:B----4-:R-:W-:-:S03]  /*05b0*/  @P4 LOP3.LUT R3, R3, R24, RZ, 0x3c, !PT ;  /* 0x0000001803034212 */ /* 0x010fc600078e3cff */
[----:B------:R-:W4:Y:S01]  /*05c0*/  @P6 LDG.E.CONSTANT R24, desc[UR6][R8.64+0x78] ;  /* 0x0000780608186981 */ /* 0x000f22000c1e9900 */
[----:B---3--:R-:W-:-:S03]  /*05d0*/  @P2 LOP3.LUT R7, R7, R18, RZ, 0x3c, !PT ;  /* 0x0000001207072212 */ /* 0x008fc600078e3cff */
[----:B------:R-:W3:Y:S01]  /*05e0*/  @P4 LDG.E.CONSTANT R18, desc[UR6][R8.64+0x58] ;  /* 0x0000580608124981 */ /* 0x000ee2000c1e9900 */
[----:B------:R-:W-:-:S03]  /*05f0*/  @P2 LOP3.LUT R6, R6, R17, RZ, 0x3c, !PT ;  /* 0x0000001106062212 */ /* 0x000fc600078e3cff */
[----:B------:R-:W3:Y:S01]  /*0600*/  @P4 LDG.E.CONSTANT R17, desc[UR6][R8.64+0x54] ;  /* 0x0000540608114981 */ /* 0x000ee2000c1e9900 */
[----:B------:R-:W-:-:S03]  /*0610*/  @P2 LOP3.LUT R4, R4, R19, RZ, 0x3c, !PT ;  /* 0x0000001304042212 */ /* 0x000fc600078e3cff */
[----:B------:R-:W3:Y:S01]  /*0620*/  @P4 LDG.E.CONSTANT R19, desc[UR6][R8.64+0x5c] ;  /* 0x00005c0608134981 */ /* 0x000ee2000c1e9900 */
[----:B------:R-:W-:Y:S02]  /*0630*/  @P3 LOP3.LUT R7, R7, R22, RZ, 0x3c, !PT ;  /* 0x0000001607073212 */ /* 0x000fe400078e3cff */
[----:B------:R-:W-:Y:S01]  /*0640*/  @P3 LOP3.LUT R4, R4, R25, RZ, 0x3c, !PT ;  /* 0x0000001904043212 */ /* 0x000fe200078e3cff */
[----:B------:R-:W3:Y:S01]  /*0650*/  @P5 LDG.E.CONSTANT R22, desc[UR6][R8.64+0x6c] ;  /* 0x00006c0608165981 */ /* 0x000ee2000c1e9900 */
[----:B------:R-:W-:-:S03]  /*0660*/  @P3 LOP3.LUT R6, R6, R23, RZ, 0x3c, !PT ;  /* 0x0000001706063212 */ /* 0x000fc600078e3cff */
[----:B------:R-:W3:Y:S04]  /*0670*/  @P5 LDG.E.CONSTANT R23, desc[UR6][R8.64+0x68] ;  /* 0x0000680608175981 */ /* 0x000ee8000c1e9900 */
[----:B------:R-:W3:Y:S01]  /*0680*/  @P5 LDG.E.CONSTANT R25, desc[UR6][R8.64+0x70] ;  /* 0x0000700608195981 */ /* 0x000ee2000c1e9900 */
[----:B------:R-:W-:Y:S02]  /*0690*/  LOP3.LUT P0, RZ, R21, 0x80, RZ, 0xc0, !PT ;  /* 0x0000008015ff7812 */ /* 0x000fe4000780c0ff */
[----:B--2---:R-:W-:-:S11]  /*06a0*/  @P5 LOP3.LUT R3, R3, R20, RZ, 0x3c, !PT ;  /* 0x0000001403035212 */ /* 0x004fd600078e3cff */
        /* <DEDUP_REMOVED lines=15> */
[----:B------:R-:W-:Y:S02]  /*07a0*/  @P6 LOP3.LUT R5, R5, R26, RZ, 0x3c, !PT ;  /* 0x0000001a05056212 */ /* 0x000fe400078e3cff */
[----:B--2---:R-:W-:Y:S02]  /*07b0*/  @P0 LOP3.LUT R3, R3, R20, RZ, 0x3c, !PT ;  /* 0x0000001403030212 */ /* 0x004fe400078e3cff */
[----:B----4-:R-:W-:Y:S02]  /*07c0*/  @P0 LOP3.LUT R5, R5, R24, RZ, 0x3c, !PT ;  /* 0x0000001805050212 */ /* 0x010fe400078e3cff */
[----:B---3--:R-:W-:Y:S02]  /*07d0*/  @P6 LOP3.LUT R7, R7, R18, RZ, 0x3c, !PT ;  /* 0x0000001207076212 */ /* 0x008fe400078e3cff */
[----:B------:R-:W-:Y:S02]  /*07e0*/  @P6 LOP3.LUT R6, R6, R17, RZ, 0x3c, !PT ;  /* 0x0000001106066212 */ /* 0x000fe400078e3cff */
[----:B------:R-:W-:-:S02]  /*07f0*/  @P6 LOP3.LUT R4, R4, R19, RZ, 0x3c, !PT ;  /* 0x0000001304046212 */ /* 0x000fc400078e3cff */
[----:B------:R-:W-:Y:S02]  /*0800*/  @P0 LOP3.LUT R7, R7, R22, RZ, 0x3c, !PT ;  /* 0x0000001607070212 */ /* 0x000fe400078e3cff */
[----:B------:R-:W-:Y:S02]  /*0810*/  @P0 LOP3.LUT R6, R6, R23, RZ, 0x3c, !PT ;  /* 0x0000001706060212 */ /* 0x000fe400078e3cff */
        /* <DEDUP_REMOVED lines=34> */
[----:B---3--:R-:W-:Y:S02]  /*0a40*/  @P2 LOP3.LUT R6, R6, R17, RZ, 0x3c, !PT ;  /* 0x0000001106062212 */ /* 0x008fe400078e3cff */
[----:B------:R-:W-:Y:S01]  /*0a50*/  @P1 LOP3.LUT R4, R4, R25, RZ, 0x3c, !PT ;  /* 0x0000001904041212 */ /* 0x000fe200078e3cff */
[----:B------:R-:W3:Y:S03]  /*0a60*/  @P5 LDG.E.CONSTANT R17, desc[UR6][R8.64+0x110] ;  /* 0x0001100608115981 */ /* 0x000ee6000c1e9900 */
[----:B----4-:R-:W-:Y:S02]  /*0a70*/  @P2 LOP3.LUT R4, R4, R19, RZ, 0x3c, !PT ;  /* 0x0000001304042212 */ /* 0x010fe400078e3cff */
[----:B------:R-:W4:Y:S01]  /*0a80*/  @P4 LDG.E.CONSTANT R19, desc[UR6][R8.64+0xf4] ;  /* 0x0000f40608134981 */ /* 0x000f22000c1e9900 */
        /* <DEDUP_REMOVED lines=12> */
[----:B--2---:R-:W-:-:S03]  /*0b50*/  @P4 LOP3.LUT R3, R3, R18, RZ, 0x3c, !PT ;  /* 0x0000001203034212 */ /* 0x004fc600078e3cff */
[----:B------:R-:W2:Y:S01]  /*0b60*/  @P5 LDG.E.CONSTANT R18, desc[UR6][R8.64+0x114] ;  /* 0x0001140608125981 */ /* 0x000ea2000c1e9900 */
[----:B------:R-:W-:-:S03]  /*0b70*/  @P3 LOP3.LUT R5, R5, R20, RZ, 0x3c, !PT ;  /* 0x0000001405053212 */ /* 0x000fc600078e3cff */
[----:B------:R-:W2:Y:S01]  /*0b80*/  @P6 LDG.E.CONSTANT R20, desc[UR6][R8.64+0x118] ;  /* 0x0001180608146981 */ /* 0x000ea2000c1e9900 */
[----:B----4-:R-:W-:-:S03]  /*0b90*/  @P4 LOP3.LUT R6, R6, R19, RZ, 0x3c, !PT ;  /* 0x0000001306064212 */ /* 0x010fc600078e3cff */
[----:B------:R-:W4:Y:S01]  /*0ba0*/  @P6 LDG.E.CONSTANT R19, desc[UR6][R8.64+0x11c] ;  /* 0x00011c0608136981 */ /* 0x000f22000c1e9900 */
[----:B---3--:R-:W-:-:S03]  /*0bb0*/  @P4 LOP3.LUT R7, R7, R22, RZ, 0x3c, !PT ;  /* 0x0000001607074212 */ /* 0x008fc600078e3cff */
[----:B------:R-:W3:Y:S01]  /*0bc0*/  @P6 LDG.E.CONSTANT R22, desc[UR6][R8.64+0x120] ;  /* 0x0001200608166981 */ /* 0x000ee2000c1e9900 */
[----:B------:R-:W-:-:S03]  /*0bd0*/  @P4 LOP3.LUT R4, R4, R21, RZ, 0x3c, !PT ;  /* 0x0000001504044212 */ /* 0x000fc600078e3cff */
[----:B------:R-:W3:Y:S01]  /*0be0*/  @P0 LDG.E.CONSTANT R21, desc[UR6][R8.64+0x130] ;  /* 0x0001300608150981 */ /* 0x000ee2000c1e9900 */
[----:B------:R-:W-:Y:S02]  /*0bf0*/  @P4 LOP3.LUT R5, R5, R24, RZ, 0x3c, !PT ;  /* 0x0000001805054212 */ /* 0x000fe400078e3cff */
[----:B------:R-:W-:Y:S01]  /*0c00*/  @P5 LOP3.LUT R4, R4, R17, RZ, 0x3c, !PT ;  /* 0x0000001104045212 */ /* 0x000fe200078e3cff */
[----:B------:R-:W3:Y:S01]  /*0c10*/  @P6 LDG.E.CONSTANT R24, desc[UR6][R8.64+0x128] ;  /* 0x0001280608186981 */ /* 0x000ee2000c1e9900 */
[----:B------:R-:W-:-:S03]  /*0c20*/  @P5 LOP3.LUT R3, R3, R26, RZ, 0x3c, !PT ;  /* 0x0000001a03035212 */ /* 0x000fc600078e3cff */
[----:B------:R-:W3:Y:S01]  /*0c30*/  @P6 LDG.E.CONSTANT R17, desc[UR6][R8.64+0x124] ;  /* 0x0001240608116981 */ /* 0x000ee2000c1e9900 */
[----:B------:R-:W-:-:S03]  /*0c40*/  @P5 LOP3.LUT R7, R7, R28, RZ, 0x3c, !PT ;  /* 0x0000001c07075212 */ /* 0x000fc600078e3cff */
[----:B------:R-:W3:Y:S01]  /*0c50*/  @P0 LDG.E.CONSTANT R26, desc[UR6][R8.64+0x12c] ;  /* 0x00012c06081a0981 */ /* 0x000ee2000c1e9900 */
[----:B------:R-:W-:-:S03]  /*0c60*/  @P5 LOP3.LUT R6, R6, R23, RZ, 0x3c, !PT ;  /* 0x0000001706065212 */ /* 0x000fc600078e3cff */
[----:B------:R-:W3:Y:S04]  /*0c70*/  @P0 LDG.E.CONSTANT R28, desc[UR6][R8.64+0x13c] ;  /* 0x00013c06081c0981 */ /* 0x000ee8000c1e9900 */
[----:B------:R-:W3:Y:S01]  /*0c80*/  @P0 LDG.E.CONSTANT R23, desc[UR6][R8.64+0x138] ;  /* 0x0001380608170981 */ /* 0x000ee2000c1e9900 */
[----:B--2---:R-:W-:-:S03]  /*0c90*/  @P5 LOP3.LUT R5, R5, R18, RZ, 0x3c, !PT ;  /* 0x0000001205055212 */ /* 0x004fc600078e3cff */
[----:B------:R-:W2:Y:S01]  /*0ca0*/  @P0 LDG.E.CONSTANT R18, desc[UR6][R8.64+0x134] ;  /* 0x0001340608120981 */ /* 0x000ea2000c1e9900 */
[----:B------:R-:W-:-:S04]  /*0cb0*/  UIADD3 UR4, UPT, UPT, UR4, 0x10, URZ ;  /* 0x0000001004047890 */ /* 0x000fc8000fffe0ff */
[----:B------:R-:W-:Y:S01]  /*0cc0*/  UISETP.NE.AND UP0, UPT, UR4, 0x20, UPT ;  /* 0x000000200400788c */ /* 0x000fe2000bf05270 */
[----:B------:R-:W-:Y:S02]  /*0cd0*/  @P6 LOP3.LUT R3, R3, R20, RZ, 0x3c, !PT ;  /* 0x0000001403036212 */ /* 0x000fe400078e3cff */
[----:B----4-:R-:W-:Y:S02]  /*0ce0*/  @P6 LOP3.LUT R6, R6, R19, RZ, 0x3c, !PT ;  /* 0x0000001306066212 */ /* 0x010fe400078e3cff */
[----:B---3--:R-:W-:Y:S02]  /*0cf0*/  @P6 LOP3.LUT R7, R7, R22, RZ, 0x3c, !PT ;  /* 0x0000001607076212 */ /* 0x008fe400078e3cff */
[----:B------:R-:W-:Y:S02]  /*0d00*/  @P0 LOP3.LUT R6, R6, R21, RZ, 0x3c, !PT ;  /* 0x0000001506060212 */ /* 0x000fe400078e3cff */
[----:B------:R-:W-:Y:S02]  /*0d10*/  @P6 LOP3.LUT R5, R5, R24, RZ, 0x3c, !PT ;  /* 0x0000001805056212 */ /* 0x000fe400078e3cff */
[----:B------:R-:W-:-:S02]  /*0d20*/  @P6 LOP3.LUT R4, R4, R17, RZ, 0x3c, !PT ;  /* 0x0000001104046212 */ /* 0x000fc400078e3cff */
[----:B------:R-:W-:Y:S02]  /*0d30*/  @P0 LOP3.LUT R3, R3, R26, RZ, 0x3c, !PT ;  /* 0x0000001a03030212 */ /* 0x000fe400078e3cff */
[----:B------:R-:W-:Y:S02]  /*0d40*/  @P0 LOP3.LUT R5, R5, R28, RZ, 0x3c, !PT ;  /* 0x0000001c05050212 */ /* 0x000fe400078e3cff */
[----:B------:R-:W-:Y:S02]  /*0d50*/  @P0 LOP3.LUT R4, R4, R23, RZ, 0x3c, !PT ;  /* 0x0000001704040212 */ /* 0x000fe400078e3cff */
[----:B--2---:R-:W-:Y:S01]  /*0d60*/  @P0 LOP3.LUT R7, R7, R18, RZ, 0x3c, !PT ;  /* 0x0000001207070212 */ /* 0x004fe200078e3cff */
[----:B------:R-:W-:Y:S06]  /*0d70*/  BRA.U UP0, `(.L_x_47) ;  /* 0xfffffff500487547 */ /* 0x000fec000b83ffff */
[----:B------:R-:W-:-:S05]  /*0d80*/  VIADD R14, R14, 0x1 ;  /* 0x000000010e0e7836 */ /* 0x000fca0000000000 */
[----:B------:R-:W-:-:S13]  /*0d90*/  ISETP.NE.AND P0, PT, R14, 0x5, PT ;  /* 0x000000050e00780c */ /* 0x000fda0003f05270 */
[----:B------:R-:W-:Y:S05]  /*0da0*/  @P0 BRA `(.L_x_48) ;  /* 0xfffffff400300947 */ /* 0x000fea000383ffff */
[----:B------:R-:W-:Y:S01]  /*0db0*/  LOP3.LUT R8, R12, 0x3, RZ, 0xc0, !PT ;  /* 0x000000030c087812 */ /* 0x000fe200078ec0ff */
[----:B------:R0:W-:Y:S03]  /*0dc0*/  STL [R1+0x4], R3 ;  /* 0x0000040301007387 */ /* 0x0001e60000100800 */
[----:B------:R-:W-:Y:S01]  /*0dd0*/  ISETP.NE.U32.AND P0, PT, R8, 0x1, PT ;  /* 0x000000010800780c */ /* 0x000fe20003f05070 */
[----:B------:R0:W-:Y:S03]  /*0de0*/  STL.64 [R1+0x8], R6 ;  /* 0x0000080601007387 */ /* 0x0001e60000100a00 */
[----:B------:R-:W-:Y:S01]  /*0df0*/  ISETP.NE.AND.EX P0, PT, RZ, RZ, PT, P0 ;  /* 0x000000ffff00720c */ /* 0x000fe20003f05300 */
[----:B------:R0:W-:-:S12]  /*0e00*/  STL.64 [R1+0x10], R4 ;  /* 0x0000100401007387 */ /* 0x0001d80000100a00 */
[----:B0-----:R-:W-:Y:S05]  /*0e10*/  @!P0 BRA `(.L_x_46) ;  /* 0x0000001800088947 */ /* 0x001fea0003800000 */
[----:B------:R-:W-:Y:S01]  /*0e20*/  UMOV UR4, URZ ;  /* 0x000000ff00047c82 */ /* 0x000fe20008000000 */
[----:B------:R-:W-:Y:S01]  /*0e30*/  UMOV UR5, URZ ;  /* 0x000000ff00057c82 */ /* 0x000fe20008000000 */
[----:B------:R-:W-:Y:S02]  /*0e40*/  IMAD.MOV.U32 R14, RZ, RZ, RZ ;  /* 0x000000ffff0e7224 */ /* 0x000fe400078e00ff */
[----:B------:R-:W-:Y:S02]  /*0e50*/  IMAD.MOV.U32 R3, RZ, RZ, RZ ;  /* 0x000000ffff037224 */ /* 0x000fe400078e00ff */
[----:B------:R-:W-:Y:S02]  /*0e60*/  IMAD.U32 R5, RZ, RZ, UR4 ;  /* 0x00000004ff057e24 */ /* 0x000fe4000f8e00ff */
[----:B------:R-:W-:Y:S02]  /*0e70*/  IMAD.U32 R4, RZ, RZ, UR5 ;  /* 0x00000005ff047e24 */ /* 0x000fe4000f8e00ff */
[----:B------:R-:W-:-:S02]  /*0e80*/  IMAD.U32 R7, RZ, RZ, UR4 ;  /* 0x00000004ff077e24 */ /* 0x000fc4000f8e00ff */
[----:B------:R-:W-:-:S07]  /*0e90*/  IMAD.U32 R6, RZ, RZ, UR5 ;  /* 0x00000005ff067e24 */ /* 0x000fce000f8e00ff */
.L_x_50:
[----:B------:R-:W-:-:S06]  /*0ea0*/  IMAD R16, R14, 0x4, R1 ;  /* 0x000000040e107824 */ /* 0x000fcc00078e0201 */
[----:B------:R-:W5:Y:S01]  /*0eb0*/  LDL R16, [R16+0x4] ;  /* 0x0000040010107983 */ /* 0x000f620000100800 */
[----:B------:R-:W-:-:S05]  /*0ec0*/  UMOV UR4, URZ ;  /* 0x000000ff00047c82 */ /* 0x000fca0008000000 */
.L_x_49:
        /* <DEDUP_REMOVED lines=183> */
[----:B0-----:R-:W-:Y:S05]  /*1a40*/  @P0 BRA `(.L_x_46) ;  /* 0x0000000800fc0947 */ /* 0x001fea0003800000 */
        /* <DEDUP_REMOVED lines=8> */
.L_x_52:
[----:B------:R-:W-:-:S06]  /*1ad0*/  IMAD R16, R14, 0x4, R1 ;  /* 0x000000040e107824 */ /* 0x000fcc00078e0201 */
[----:B------:R-:W5:Y:S01]  /*1ae0*/  LDL R16, [R16+0x4] ;  /* 0x0000040010107983 */ /* 0x000f620000100800 */
[----:B------:R-:W-:-:S05]  /*1af0*/  UMOV UR4, URZ ;  /* 0x000000ff00047c82 */ /* 0x000fca0008000000 */
.L_x_51:
        /* <DEDUP_REMOVED lines=177> */
[----:B------:R0:W-:Y:S04]  /*2610*/  STL [R1+0x4], R3 ;  /* 0x0000040301007387 */ /* 0x0001e80000100800 */
[----:B------:R0:W-:Y:S04]  /*2620*/  STL.64 [R1+0x8], R6 ;  /* 0x0000080601007387 */ /* 0x0001e80000100a00 */
[----:B------:R0:W-:Y:S02]  /*2630*/  STL.64 [R1+0x10], R4 ;  /* 0x0000100401007387 */ /* 0x0001e40000100a00 */
.L_x_46:
[----:B------:R-:W-:Y:S05]  /*2640*/  BSYNC.RECONVERGENT B1 ;  /* 0x0000000000017941 */ /* 0x000fea0003800200 */
.L_x_45:
[C---:B------:R-:W-:Y:S01]  /*2650*/  ISETP.GT.U32.AND P0, PT, R12.reuse, 0x3, PT ;  /* 0x000000030c00780c */ /* 0x040fe20003f04070 */
[----:B------:R-:W-:Y:S01]  /*2660*/  VIADD R13, R13, 0x1 ;  /* 0x000000010d0d7836 */ /* 0x000fe20000000000 */
[--C-:B------:R-:W-:Y:S02]  /*2670*/  SHF.R.U64 R12, R12, 0x2, R15.reuse ;  /* 0x000000020c0c7819 */ /* 0x100fe4000000120f */
[----:B------:R-:W-:Y:S02]  /*2680*/  ISETP.GT.U32.AND.EX P0, PT, R15, RZ, PT, P0 ;  /* 0x000000ff0f00720c */ /* 0x000fe40003f04100 */
[----:B------:R-:W-:-:S11]  /*2690*/  SHF.R.U32.HI R15, RZ, 0x2, R15 ;  /* 0x00000002ff0f7819 */ /* 0x000fd6000001160f */
[----:B------:R-:W-:Y:S05]  /*26a0*/  @P0 BRA `(.L_x_53) ;  /* 0xffffffd800c40947 */ /* 0x000fea000383ffff */
.L_x_44:
[----:B------:R-:W-:Y:S05]  /*26b0*/  BSYNC.RECONVERGENT B0 ;  /* 0x0000000000007941 */ /* 0x000fea0003800200 */
.L_x_43:
[----:B------:R-:W2:Y:S01]  /*26c0*/  LDCU UR4, c[0x0][0x3b0] ;  /* 0x00007600ff0477ac */ /* 0x000ea20008000800 */
[----:B------:R-:W-:Y:S01]  /*26d0*/  BSSY.RECONVERGENT B0, `(.L_x_54) ;  /* 0x000006d000007945 */ /* 0x000fe20003800200 */
[----:B------:R-:W-:Y:S01]  /*26e0*/  PLOP3.LUT P0, PT, PT, PT, PT, 0x8, 0x80 ;  /* 0x000000000080781c */ /* 0x000fe20003f0e170 */
[----:B------:R-:W-:Y:S01]  /*26f0*/  IMAD.MOV.U32 R8, RZ, RZ, RZ ;  /* 0x000000ffff087224 */ /* 0x000fe200078e00ff */
[----:B------:R-:W-:Y:S01]  /*2700*/  SHF.R.S32.HI R9, RZ, 0x1f, R0 ;  /* 0x0000001fff097819 */ /* 0x000fe20000011400 */
[----:B------:R-:W-:Y:S02]  /*2710*/  IMAD.MOV.U32 R13, RZ, RZ, R5 ;  /* 0x000000ffff0d7224 */ /* 0x000fe400078e0005 */
[----:B------:R-:W-:Y:S02]  /*2720*/  IMAD.MOV.U32 R11, RZ, RZ, R4 ;  /* 0x000000ffff0b7224 */ /* 0x000fe400078e0004 */
[----:B------:R-:W-:Y:S01]  /*2730*/  IMAD.MOV.U32 R10, RZ, RZ, R7 ;  /* 0x000000ffff0a7224 */ /* 0x000fe200078e0007 */
[----:B--2---:R-:W-:-:S06]  /*2740*/  UIMAD UR4, UR4, 0x50, URZ ;  /* 0x00000050040478a4 */ /* 0x004fcc000f8e02ff */
[----:B------:R-:W-:-:S13]  /*2750*/  ISETP.GE.AND P1, PT, R0, UR4, PT ;  /* 0x0000000400007c0c */ /* 0x000fda000bf26270 */
[----:B------:R-:W-:Y:S05]  /*2760*/  @P1 BRA `(.L_x_55) ;  /* 0x00000004008c1947 */ /* 0x000fea0003800000 */
[----:B------:R-:W-:-:S05]  /*2770*/  IMAD.HI R10, R0, 0x66666667, RZ ;  /* 0x66666667000a7827 */ /* 0x000fca00078e02ff */
[----:B------:R-:W-:-:S04]  /*2780*/  SHF.R.U32.HI R11, RZ, 0x1f, R10 ;  /* 0x0000001fff0b7819 */ /* 0x000fc8000001160a */
[----:B------:R-:W-:-:S05]  /*2790*/  LEA.HI.SX32 R11, R10, R11, 0x1b ;  /* 0x0000000b0a0b7211 */ /* 0x000fca00078fdaff */
[----:B------:R-:W-:-:S05]  /*27a0*/  IMAD R12, R11, -0x50, R0 ;  /* 0xffffffb00b0c7824 */ /* 0x000fca00078e0200 */
[----:B------:R-:W-:-:S05]  /*27b0*/  LOP3.LUT R10, R12, 0x811c9dc5, RZ, 0x3c, !PT ;  /* 0x811c9dc50c0a7812 */ /* 0x000fca00078e3cff */
[----:B------:R-:W-:-:S05]  /*27c0*/  IMAD R10, R10, 0x1000193, RZ ;  /* 0x010001930a0a7824 */ /* 0x000fca00078e02ff */
[----:B------:R-:W-:-:S05]  /*27d0*/  LOP3.LUT R10, R10, R11, RZ, 0x3c, !PT ;  /* 0x0000000b0a0a7212 */ /* 0x000fca00078e3cff */
[----:B------:R-:W-:-:S04]  /*27e0*/  IMAD R10, R10, 0x1000193, RZ ;  /* 0x010001930a0a7824 */ /* 0x000fc800078e02ff */
[----:B------:R-:W-:-:S05]  /*27f0*/  IMAD.HI.U32 R11, R10, 0x51eb851f, RZ ;  /* 0x51eb851f0a0b7827 */ /* 0x000fca00078e00ff */
[----:B------:R-:W-:-:S05]  /*2800*/  SHF.R.U32.HI R11, RZ, 0x5, R11 ;  /* 0x00000005ff0b7819 */ /* 0x000fca000001160b */
[----:B------:R-:W-:-:S05]  /*2810*/  IMAD R11, R11, -0x64, R10 ;  /* 0xffffff9c0b0b7824 */ /* 0x000fca00078e020a */
[----:B------:R-:W-:-:S13]  /*2820*/  ISETP.GT.U32.AND P1, PT, R11, 0x9, PT ;  /* 0x000000090b00780c */ /* 0x000fda0003f24070 */
[----:B------:R-:W-:Y:S05]  /*2830*/  @P1 BRA `(.L_x_56) ;  /* 0x00000004003c1947 */ /* 0x000fea0003800000 */
[----:B------:R-:W-:Y:S01]  /*2840*/  SHF.R.U32.HI R8, RZ, 0x2, R3 ;  /* 0x00000002ff087819 */ /* 0x000fe20000011603 */
[----:B------:R-:W-:Y:S01]  /*2850*/  IMAD.MOV.U32 R13, RZ, RZ, 0x3e055027 ;  /* 0x3e055027ff0d7424 */ /* 0x000fe200078e00ff */
[----:B------:R-:W-:Y:S02]  /*2860*/  BSSY.RECONVERGENT B1, `(.L_x_57) ;  /* 0x000003b000017945 */ /* 0x000fe40003800200 */
[----:B------:R-:W-:Y:S01]  /*2870*/  LOP3.LUT R8, R8, R3, RZ, 0x3c, !PT ;  /* 0x0000000308087212 */ /* 0x000fe200078e3cff */
[----:B01----:R-:W-:-:S04]  /*2880*/  IMAD.SHL.U32 R3, R5, 0x10, RZ ;  /* 0x0000001005037824 */ /* 0x003fc800078e00ff */
[----:B------:R-:W-:-:S05]  /*2890*/  IMAD.SHL.U32 R10, R8, 0x2, RZ ;  /* 0x00000002080a7824 */ /* 0x000fca00078e00ff */
[----:B------:R-:W-:Y:S01]  /*28a0*/  LOP3.LUT R10, R8, R10, R3, 0x96, !PT ;  /* 0x0000000a080a7212 */ /* 0x000fe200078e9603 */
[----:B------:R-:W-:-:S03]  /*28b0*/  IMAD.MOV.U32 R8, RZ, RZ, 0x2f800000 ;  /* 0x2f800000ff087424 */ /* 0x000fc600078e00ff */
[----:B------:R-:W-:-:S04]  /*28c0*/  LOP3.LUT R11, R10, R5, RZ, 0x3c, !PT ;  /* 0x000000050a0b7212 */ /* 0x000fc800078e3cff */
[C---:B------:R-:W-:Y:S01]  /*28d0*/  IADD3 R3, PT, PT, R2.reuse, 0x587c5, R11 ;  /* 0x000587c502037810 */ /* 0x040fe20007ffe00b */
[----:B------:R-:W-:-:S03]  /*28e0*/  VIADD R2, R2, 0xb0f8a ;  /* 0x000b0f8a02027836 */ /* 0x000fc60000000000 */
[----:B------:R-:W-:-:S05]  /*28f0*/  I2FP.F32.U32 R3, R3 ;  /* 0x0000000300037245 */ /* 0x000fca0000201000 */
[----:B------:R-:W-:-:S05]  /*2900*/  FFMA R3, R3, R8, 1.1641532182693481445e-10 ;  /* 0x2f00000003037423 */ /* 0x000fca0000000008 */
[----:B------:R-:W-:-:S13]  /*2910*/  FSETP.GEU.AND P0, PT, R3, 1.175494350822287508e-38, PT ;  /* 0x008000000300780b */ /* 0x000fda0003f0e000 */
[----:B------:R-:W-:-:S04]  /*2920*/  @!P0 FMUL R3, R3, 8388608 ;  /* 0x4b00000003038820 */ /* 0x000fc80000400000 */
[----:B------:R-:W-:-:S05]  /*2930*/  VIADD R8, R3, 0xc0d55555 ;  /* 0xc0d5555503087836 */ /* 0x000fca0000000000 */
[----:B------:R-:W-:-:S05]  /*2940*/  LOP3.LUT R10, R8, 0xff800000, RZ, 0xc0, !PT ;  /* 0xff800000080a7812 */ /* 0x000fca00078ec0ff */
[----:B------:R-:W-:-:S04]  /*2950*/  IMAD.IADD R8, R3, 0x1, -R10 ;  /* 0x0000000103087824 */ /* 0x000fc800078e0a0a */
[----:B------:R-:W-:Y:S01]  /*2960*/  FADD R14, R8, -1 ;  /* 0xbf800000080e7421 */ /* 0x000fe20000000000 */
[----:B------:R-:W-:Y:S02]  /*2970*/  FSEL R8, RZ, -23, P0 ;  /* 0xc1b80000ff087808 */ /* 0x000fe40000000000 */
[----:B------:R-:W-:Y:S01]  /*2980*/  ISETP.GT.U32.AND P0, PT, R3, 0x7f7fffff, PT ;  /* 0x7f7fffff0300780c */ /* 0x000fe20003f04070 */
[----:B------:R-:W-:-:S04]  /*2990*/  FFMA R13, R14, -R13, 0.14084610342979431152 ;  /* 0x3e1039f60e0d7423 */ /* 0x000fc8000000080d */
[----:B------:R-:W-:-:S04]  /*29a0*/  FFMA R13, R14, R13, -0.12148627638816833496 ;  /* 0xbdf8cdcc0e0d7423 */ /* 0x000fc8000000000d */
[----:B------:R-:W-:-:S04]  /*29b0*/  FFMA R13, R14, R13, 0.13980610668659210205 ;  /* 0x3e0f29550e0d7423 */ /* 0x000fc8000000000d */
[----:B------:R-:W-:-:S04]  /*29c0*/  FFMA R13, R14, R13, -0.16684235632419586182 ;  /* 0xbe2ad8b90e0d7423 */ /* 0x000fc8000000000d */
[----:B------:R-:W-:-:S04]  /*29d0*/  FFMA R13, R14, R13, 0.20012299716472625732 ;  /* 0x3e4ced0b0e0d7423 */ /* 0x000fc8000000000d */
[----:B------:R-:W-:-:S04]  /*29e0*/  FFMA R13, R14, R13, -0.24999669194221496582 ;  /* 0xbe7fff220e0d7423 */ /* 0x000fc8000000000d */
[----:B------:R-:W-:-:S04]  /*29f0*/  FFMA R13, R14, R13, 0.33333182334899902344 ;  /* 0x3eaaaa780e0d7423 */ /* 0x000fc8000000000d */
[C---:B------:R-:W-:Y:S01]  /*2a00*/  FFMA R15, R14.reuse, R13, -0.5 ;  /* 0xbf0000000e0f7423 */ /* 0x040fe2000000000d */
[----:B------:R-:W-:Y:S01]  /*2a10*/  I2FP.F32.S32 R13, R10 ;  /* 0x0000000a000d7245 */ /* 0x000fe20000201400 */
[----:B------:R-:W-:Y:S02]  /*2a20*/  IMAD.MOV.U32 R10, RZ, RZ, 0x7f800000 ;  /* 0x7f800000ff0a7424 */ /* 0x000fe400078e00ff */
[C---:B------:R-:W-:Y:S02]  /*2a30*/  FMUL R15, R14.reuse, R15 ;  /* 0x0000000f0e0f7220 */ /* 0x040fe40000400000 */
[----:B------:R-:W-:Y:S01]  /*2a40*/  FFMA R8, R13, 1.1920928955078125e-07, R8 ;  /* 0x340000000d087823 */ /* 0x000fe20000000008 */
[----:B------:R-:W-:Y:S01]  /*2a50*/  SHF.R.U32.HI R13, RZ, 0x2, R6 ;  /* 0x00000002ff0d7819 */ /* 0x000fe20000011606 */
[----:B------:R-:W-:-:S03]  /*2a60*/  FFMA R15, R14, R15, R14 ;  /* 0x0000000f0e0f7223 */ /* 0x000fc6000000000e */
[----:B------:R-:W-:Y:S01]  /*2a70*/  LOP3.LUT R13, R13, R6, RZ, 0x3c, !PT ;  /* 0x000000060d0d7212 */ /* 0x000fe200078e3cff */
[----:B------:R-:W-:Y:S01]  /*2a80*/  FFMA R15, R8, 0.69314718246459960938, R15 ;  /* 0x3f317218080f7823 */ /* 0x000fe2000000000f */
[----:B------:R-:W-:Y:S01]  /*2a90*/  @P0 FFMA R15, R3, R10, +INF ;  /* 0x7f800000030f0423 */ /* 0x000fe2000000000a */
[----:B------:R-:W-:Y:S01]  /*2aa0*/  IMAD.SHL.U32 R6, R11, 0x10, RZ ;  /* 0x000000100b067824 */ /* 0x000fe200078e00ff */
[----:B------:R-:W-:Y:S01]  /*2ab0*/  FSETP.NEU.AND P0, PT, R3, RZ, PT ;  /* 0x000000ff0300720b */ /* 0x000fe20003f0d000 */
[----:B------:R-:W-:Y:S02]  /*2ac0*/  IMAD.SHL.U32 R8, R13, 0x2, RZ ;  /* 0x000000020d087824 */ /* 0x000fe400078e00ff */
[----:B------:R-:W-:-:S03]  /*2ad0*/  FMUL R15, R15, -2 ;  /* 0xc00000000f0f7820 */ /* 0x000fc60000400000 */
[----:B------:R-:W-:Y:S02]  /*2ae0*/  LOP3.LUT R6, R13, R8, R6, 0x96, !PT ;  /* 0x000000080d067212 */ /* 0x000fe400078e9606 */
[----:B------:R-:W-:Y:S02]  /*2af0*/  FSEL R15, R15, +INF , P0 ;  /* 0x7f8000000f0f7808 */ /* 0x000fe40000000000 */
[----:B------:R-:W-:Y:S02]  /*2b00*/  LOP3.LUT R13, R6, R11, RZ, 0x3c, !PT ;  /* 0x0000000b060d7212 */ /* 0x000fe400078e3cff */
[----:B------:R0:W1:Y:S01]  /*2b10*/  MUFU.RSQ R10, R15 ;  /* 0x0000000f000a7308 */ /* 0x0000620000001400 */
[----:B------:R-:W-:Y:S02]  /*2b20*/  VIADD R6, R15, 0xf3000000 ;  /* 0xf30000000f067836 */ /* 0x000fe40000000000 */
[----:B------:R-:W-:-:S03]  /*2b30*/  IMAD.IADD R3, R13, 0x1, R2 ;  /* 0x000000010d037824 */ /* 0x000fc600078e0202 */
[----:B------:R-:W-:Y:S01]  /*2b40*/  ISETP.GT.U32.AND P0, PT, R6, 0x727fffff, PT ;  /* 0x727fffff0600780c */ /* 0x000fe20003f04070 */
[----:B------:R-:W-:Y:S01]  /*2b50*/  IMAD.MOV.U32 R6, RZ, RZ, 0x30c90fdb ;  /* 0x30c90fdbff067424 */ /* 0x000fe200078e00ff */
[----:B------:R-:W-:-:S05]  /*2b60*/  I2FP.F32.U32 R3, R3 ;  /* 0x0000000300037245 */ /* 0x000fca0000201000 */
[----:B------:R-:W-:-:S06]  /*2b70*/  FFMA R14, R3, R6, 7.314590599882819788e-10 ;  /* 0x30490fdb030e7423 */ /* 0x000fcc0000000006 */
[----:B01----:R-:W-:Y:S05]  /*2b80*/  @!P0 BRA `(.L_x_58) ;  /* 0x0000000000108947 */ /* 0x003fea0003800000 */
[----:B------:R-:W-:Y:S01]  /*2b90*/  IMAD.MOV.U32 R3, RZ, RZ, R15 ;  /* 0x000000ffff037224 */ /* 0x000fe200078e000f */
[----:B------:R-:W-:-:S07]  /*2ba0*/  MOV R16, 0x2bc0 ;  /* 0x00002bc000107802 */ /* 0x000fce0000000f00 */
[----:B------:R-:W-:Y:S05]  /*2bb0*/  CALL.REL.NOINC `($__internal_1_$__cuda_sm20_sqrt_rn_f32_slowpath) ;  /* 0x00000010009c7944 */ /* 0x000fea0003c00000 */
[----:B------:R-:W-:Y:S05]  /*2bc0*/  BRA `(.L_x_59) ;  /* 0x0000000000107947 */ /* 0x000fea0003800000 */
.L_x_58:
[----:B------:R-:W-:Y:S01]  /*2bd0*/  FMUL.FTZ R8, R15, R10 ;  /* 0x0000000a0f087220 */ /* 0x000fe20000410000 */
[----:B------:R-:W-:-:S03]  /*2be0*/  FMUL.FTZ R6, R10, 0.5 ;  /* 0x3f0000000a067820 */ /* 0x000fc60000410000 */
[----:B------:R-:W-:-:S04]  /*2bf0*/  FFMA R3, -R8, R8, R15 ;  /* 0x0000000808037223 */ /* 0x000fc8000000010f */
[----:B------:R-:W-:-:S07]  /*2c00*/  FFMA R8, R3, R6, R8 ;  /* 0x0000000603087223 */ /* 0x000fce0000000008 */
.L_x_59:
[----:B------:R-:W-:Y:S05]  /*2c10*/  BSYNC.RECONVERGENT B1 ;  /* 0x0000000000017941 */ /* 0x000fea0003800200 */
.L_x_57:
[----:B------:R-:W-:Y:S01]  /*2c20*/  FMUL.RZ R16, R14, 0.15915493667125701904 ;  /* 0x3e22f9830e107820 */ /* 0x000fe2000040c000 */
[----:B------:R-:W0:Y:S01]  /*2c30*/  LDCU.64 UR4, c[0x0][0x380] ;  /* 0x00007000ff0477ac */ /* 0x000e220008000a00 */
[----:B------:R-:W-:Y:S01]  /*2c40*/  ISETP.GT.AND P0, PT, R12, 0x27, PT ;  /* 0x000000270c00780c */ /* 0x000fe20003f04270 */
[----:B------:R-:W-:Y:S01]  /*2c50*/  IMAD.MOV.U32 R10, RZ, RZ, R5 ;  /* 0x000000ffff0a7224 */ /* 0x000fe200078e0005 */
[----:B------:R-:W1:Y:S01]  /*2c60*/  MUFU.SIN R3, R16 ;  /* 0x0000001000037308 */ /* 0x000e620000000400 */
[----:B------:R-:W-:Y:S01]  /*2c70*/  IMAD.MOV.U32 R6, RZ, RZ, R4 ;  /* 0x000000ffff067224 */ /* 0x000fe200078e0004 */
[----:B0-----:R-:W-:Y:S01]  /*2c80*/  LEA R14, P1, R0, UR4, 0x2 ;  /* 0x00000004000e7c11 */ /* 0x001fe2000f8210ff */
[----:B-1----:R-:W-:-:S03]  /*2c90*/  FMUL R3, R3, R8 ;  /* 0x0000000803037220 */ /* 0x002fc60000400000 */
[----:B------:R-:W-:Y:S01]  /*2ca0*/  LEA.HI.X R15, R0, UR5, R9, 0x2, P1 ;  /* 0x00000005000f7c11 */ /* 0x000fe200088f1409 */
[----:B------:R-:W-:Y:S02]  /*2cb0*/  FMUL R17, R3, 0.10000000149011611938 ;  /* 0x3dcccccd03117820 */ /* 0x000fe40000400000 */
[----:B------:R-:W0:Y:S02]  /*2cc0*/  MUFU.COS R3, R16 ;  /* 0x0000001000037308 */ /* 0x000e240000000000 */
[----:B------:R-:W-:Y:S01]  /*2cd0*/  @P0 FMUL R17, R17, 2.5 ;  /* 0x4020000011110820 */ /* 0x000fe20000400000 */
[----:B------:R-:W-:-:S04]  /*2ce0*/  PLOP3.LUT P0, PT, PT, PT, PT, 0x80, 0x8 ;  /* 0x000000000008781c */ /* 0x000fc80003f0f070 */
[----:B------:R3:W-:Y:S01]  /*2cf0*/  STG.E desc[UR6][R14.64], R17 ;  /* 0x000000110e007986 */ /* 0x0007e2000c101906 */
[----:B0-----:R-:W-:Y:S01]  /*2d00*/  FMUL R8, R3, R8 ;  /* 0x0000000803087220 */ /* 0x001fe20000400000 */
[----:B------:R-:W-:Y:S01]  /*2d10*/  IMAD.MOV.U32 R3, RZ, RZ, R7 ;  /* 0x000000ffff037224 */ /* 0x000fe200078e0007 */
[----:B---3--:R-:W-:Y:S06]  /*2d20*/  BRA `(.L_x_55) ;  /* 0x00000000001c7947 */ /* 0x008fec0003800000 */
.L_x_56:
[----:B------:R-:W2:Y:S01]  /*2d30*/  LDCU.64 UR4, c[0x0][0x380] ;  /* 0x00007000ff0477ac */ /* 0x000ea20008000a00 */
[----:B------:R-:W-:Y:S02]  /*2d40*/  IMAD.MOV.U32 R13, RZ, RZ, R5 ;  /* 0x000000ffff0d7224 */ /* 0x000fe400078e0005 */
[----:B------:R-:W-:Y:S02]  /*2d50*/  IMAD.MOV.U32 R11, RZ, RZ, R4 ;  /* 0x000000ffff0b7224 */ /* 0x000fe400078e0004 */
[----:B------:R-:W-:Y:S01]  /*2d60*/  IMAD.MOV.U32 R10, RZ, RZ, R7 ;  /* 0x000000ffff0a7224 */ /* 0x000fe200078e0007 */
[----:B--2---:R-:W-:-:S04]  /*2d70*/  LEA R14, P1, R0, UR4, 0x2 ;  /* 0x00000004000e7c11 */ /* 0x004fc8000f8210ff */
[----:B------:R-:W-:-:S05]  /*2d80*/  LEA.HI.X R15, R0, UR5, R9, 0x2, P1 ;  /* 0x00000005000f7c11 */ /* 0x000fca00088f1409 */
[----:B------:R2:W-:Y:S04]  /*2d90*/  STG.E desc[UR6][R14.64], RZ ;  /* 0x000000ff0e007986 */ /* 0x0005e8000c101906 */
.L_x_55:
[----:B------:R-:W-:Y:S05]  /*2da0*/  BSYNC.RECONVERGENT B0 ;  /* 0x0000000000007941 */ /* 0x000fea0003800200 */
.L_x_54:
[----:B------:R-:W3:Y:S01]  /*2db0*/  LDCU UR4, c[0x0][0x3b0] ;  /* 0x00007600ff0477ac */ /* 0x000ee20008000800 */
[----:B------:R-:W-:Y:S01]  /*2dc0*/  BSSY.RECONVERGENT B0, `(.L_x_60) ;  /* 0x0000096000007945 */ /* 0x000fe20003800200 */
[----:B01----:R-:W-:Y:S02]  /*2dd0*/  IMAD.MOV.U32 R4, RZ, RZ, R6 ;  /* 0x000000ffff047224 */ /* 0x003fe400078e0006 */
[----:B---3--:R-:W-:-:S04]  /*2de0*/  IMAD.U32 R5, RZ, RZ, UR4 ;  /* 0x00000004ff057e24 */ /* 0x008fc8000f8e00ff */
[----:B------:R-:W-:-:S05]  /*2df0*/  IMAD R7, R5, R5, RZ ;  /* 0x0000000505077224 */ /* 0x000fca00078e02ff */
[----:B------:R-:W-:-:S13]  /*2e00*/  ISETP.GE.AND P1, PT, R0, R7, PT ;  /* 0x000000070000720c */ /* 0x000fda0003f26270 */
[----:B------:R-:W-:Y:S05]  /*2e10*/  @P1 BRA `(.L_x_61) ;  /* 0x0000000800401947 */ /* 0x000fea0003800000 */
[----:B------:R-:W-:-:S04]  /*2e20*/  IABS R7, R5 ;  /* 0x0000000500077213 */ /* 0x000fc80000000000 */
[----:B------:R-:W0:Y:S08]  /*2e30*/  I2F.RP R4, R7 ;  /* 0x0000000700047306 */ /* 0x000e300000209400 */
[----:B0-----:R-:W2:Y:S02]  /*2e40*/  MUFU.RCP R4, R4 ;  /* 0x0000000400047308 */ /* 0x001ea40000001000 */
[----:B--2---:R-:W-:-:S06]  /*2e50*/  VIADD R14, R4, 0xffffffe ;  /* 0x0ffffffe040e7836 */ /* 0x004fcc0000000000 */
[----:B------:R0:W1:Y:S02]  /*2e60*/  F2I.FTZ.U32.TRUNC.NTZ R15, R14 ;  /* 0x0000000e000f7305 */ /* 0x000064000021f000 */
[----:B0-----:R-:W-:Y:S02]  /*2e70*/  IMAD.MOV.U32 R14, RZ, RZ, RZ ;  /* 0x000000ffff0e7224 */ /* 0x001fe400078e00ff */
[----:B-1----:R-:W-:-:S04]  /*2e80*/  IMAD.MOV R12, RZ, RZ, -R15 ;  /* 0x000000ffff0c7224 */ /* 0x002fc800078e0a0f */
[----:B------:R-:W-:Y:S01]  /*2e90*/  IMAD R17, R12, R7, RZ ;  /* 0x000000070c117224 */ /* 0x000fe200078e02ff */
[----:B------:R-:W-:-:S03]  /*2ea0*/  IABS R12, R0 ;  /* 0x00000000000c7213 */ /* 0x000fc60000000000 */
[----:B------:R-:W-:-:S06]  /*2eb0*/  IMAD.HI.U32 R15, R15, R17, R14 ;  /* 0x000000110f0f7227 */ /* 0x000fcc00078e000e */
[----:B------:R-:W-:-:S04]  /*2ec0*/  IMAD.HI.U32 R15, R15, R12, RZ ;  /* 0x0000000c0f0f7227 */ /* 0x000fc800078e00ff */
[----:B------:R-:W-:-:S04]  /*2ed0*/  IMAD.MOV R4, RZ, RZ, -R15 ;  /* 0x000000ffff047224 */ /* 0x000fc800078e0a0f */
[----:B------:R-:W-:-:S05]  /*2ee0*/  IMAD R4, R7, R4, R12 ;  /* 0x0000000407047224 */ /* 0x000fca00078e020c */
[----:B------:R-:W-:-:S13]  /*2ef0*/  ISETP.GT.U32.AND P2, PT, R7, R4, PT ;  /* 0x000000040700720c */ /* 0x000fda0003f44070 */
[----:B------:R-:W-:Y:S02]  /*2f00*/  @!P2 IMAD.IADD R4, R4, 0x1, -R7 ;  /* 0x000000010404a824 */ /* 0x000fe400078e0a07 */
[----:B------:R-:W-:Y:S01]  /*2f10*/  @!P2 VIADD R15, R15, 0x1 ;  /* 0x000000010f0fa836 */ /* 0x000fe20000000000 */
[----:B------:R-:W-:Y:S02]  /*2f20*/  ISETP.NE.AND P2, PT, R5, RZ, PT ;  /* 0x000000ff0500720c */ /* 0x000fe40003f45270 */
[----:B------:R-:W-:Y:S02]  /*2f30*/  ISETP.GE.U32.AND P1, PT, R4, R7, PT ;  /* 0x000000070400720c */ /* 0x000fe40003f26070 */
[----:B------:R-:W-:-:S04]  /*2f40*/  LOP3.LUT R4, R0, R5, RZ, 0x3c, !PT ;  /* 0x0000000500047212 */ /* 0x000fc800078e3cff */
[----:B------:R-:W-:-:S07]  /*2f50*/  ISETP.GE.AND P3, PT, R4, RZ, PT ;  /* 0x000000ff0400720c */ /* 0x000fce0003f66270 */
[----:B------:R-:W-:-:S06]  /*2f60*/  @P1 VIADD R15, R15, 0x1 ;  /* 0x000000010f0f1836 */ /* 0x000fcc0000000000 */
[----:B------:R-:W-:Y:S01]  /*2f70*/  @!P3 IMAD.MOV R15, RZ, RZ, -R15 ;  /* 0x000000ffff0fb224 */ /* 0x000fe200078e0a0f */
[----:B------:R-:W-:-:S05]  /*2f80*/  @!P2 LOP3.LUT R15, RZ, R5, RZ, 0x33, !PT ;  /* 0x00000005ff0fa212 */ /* 0x000fca00078e33ff */
[----:B------:R-:W-:-:S04]  /*2f90*/  IMAD.MOV R7, RZ, RZ, -R15 ;  /* 0x000000ffff077224 */ /* 0x000fc800078e0a0f */
[----:B------:R-:W-:-:S05]  /*2fa0*/  IMAD R7, R5, R7, R0 ;  /* 0x0000000705077224 */ /* 0x000fca00078e0200 */
[----:B------:R-:W-:-:S13]  /*2fb0*/  ISETP.NE.AND P1, PT, R15, R7, PT ;  /* 0x000000070f00720c */ /* 0x000fda0003f25270 */
[----:B------:R-:W0:Y:S01]  /*2fc0*/  @!P1 LDC.64 R14, c[0x0][0x388] ;  /* 0x0000e200ff0e9b82 */ /* 0x000e220000000a00 */
[----:B------:R-:W-:Y:S01]  /*2fd0*/  @!P1 IMAD.MOV.U32 R4, RZ, RZ, R6 ;  /* 0x000000ffff049224 */ /* 0x000fe200078e0006 */
[----:B0-----:R-:W-:-:S04]  /*2fe0*/  @!P1 LEA R14, P2, R0, R14, 0x2 ;  /* 0x0000000e000e9211 */ /* 0x001fc800078410ff */
[----:B------:R-:W-:-:S05]  /*2ff0*/  @!P1 LEA.HI.X R15, R0, R15, R9, 0x2, P2 ;  /* 0x0000000f000f9211 */ /* 0x000fca00010f1409 */
[----:B------:R0:W-:Y:S01]  /*3000*/  @!P1 STG.E desc[UR6][R14.64], RZ ;  /* 0x000000ff0e009986 */ /* 0x0001e2000c101906 */
[----:B------:R-:W-:Y:S05]  /*3010*/  @!P1 BRA `(.L_x_61) ;  /* 0x0000000400c09947 */ /* 0x000fea0003800000 */
[----:B------:R-:W-:Y:S01]  /*3020*/  SHF.R.U32.HI R4, RZ, 0x2, R3 ;  /* 0x00000002ff047819 */ /* 0x000fe20000011603 */
[----:B0-----:R-:W-:-:S03]  /*3030*/  IMAD.MOV.U32 R14, RZ, RZ, 0x2f800000 ;  /* 0x2f800000ff0e7424 */ /* 0x001fc600078e00ff */
[----:B------:R-:W-:Y:S01]  /*3040*/  LOP3.LUT R4, R4, R3, RZ, 0x3c, !PT ;  /* 0x0000000304047212 */ /* 0x000fe200078e3cff */
[----:B------:R-:W-:-:S04]  /*3050*/  IMAD.SHL.U32 R3, R13, 0x10, RZ ;  /* 0x000000100d037824 */ /* 0x000fc800078e00ff */
[----:B------:R-:W-:-:S05]  /*3060*/  IMAD.SHL.U32 R12, R4, 0x2, RZ ;  /* 0x00000002040c7824 */ /* 0x000fca00078e00ff */
[----:B------:R-:W-:Y:S01]  /*3070*/  LOP3.LUT R4, R4, R12, R3, 0x96, !PT ;  /* 0x0000000c04047212 */ /* 0x000fe200078e9603 */
[----:B------:R-:W-:-:S03]  /*3080*/  VIADD R12, R2, 0x587c5 ;  /* 0x000587c5020c7836 */ /* 0x000fc60000000000 */
[----:B------:R-:W-:-:S05]  /*3090*/  LOP3.LUT R15, R4, R13, RZ, 0x3c, !PT ;  /* 0x0000000d040f7212 */ /* 0x000fca00078e3cff */
[----:B------:R-:W-:-:S05]  /*30a0*/  IMAD.IADD R3, R15, 0x1, R12 ;  /* 0x000000010f037824 */ /* 0x000fca00078e020c */
[----:B------:R-:W-:-:S05]  /*30b0*/  I2FP.F32.U32 R3, R3 ;  /* 0x0000000300037245 */ /* 0x000fca0000201000 */
[----:B------:R-:W-:-:S05]  /*30c0*/  FFMA R3, R3, R14, 1.1641532182693481445e-10 ;  /* 0x2f00000003037423 */ /* 0x000fca000000000e */
[----:B------:R-:W-:-:S13]  /*30d0*/  FSETP.GEU.AND P1, PT, R3, 0.10000000149011611938, PT ;  /* 0x3dcccccd0300780b */ /* 0x000fda0003f2e000 */
[----:B------:R-:W-:Y:S05]  /*30e0*/  @P1 BRA `(.L_x_62) ;  /* 0x00000004006c1947 */ /* 0x000fea0003800000 */
[----:B------:R-:W-:Y:S04]  /*30f0*/  BSSY.RECONVERGENT B1, `(.L_x_63) ;  /* 0x0000044000017945 */ /* 0x000fe80003800200 */
[----:B------:R-:W-:Y:S05]  /*3100*/  @P0 BRA `(.L_x_64) ;  /* 0x0000000400080947 */ /* 0x000fea0003800000 */
[----:B------:R-:W-:Y:S01]  /*3110*/  SHF.R.U32.HI R3, RZ, 0x2, R6 ;  /* 0x00000002ff037819 */ /* 0x000fe20000011606 */
[----:B------:R-:W-:Y:S01]  /*3120*/  IMAD.MOV.U32 R17, RZ, RZ, 0x3e055027 ;  /* 0x3e055027ff117424 */ /* 0x000fe200078e00ff */
[----:B------:R-:W-:Y:S01]  /*3130*/  BSSY.RECONVERGENT B2, `(.L_x_65) ;  /* 0x000003a000027945 */ /* 0x000fe20003800200 */
[----:B------:R-:W-:Y:S01]  /*3140*/  VIADD R12, R2, 0x10974f ;  /* 0x0010974f020c7836 */ /* 0x000fe20000000000 */
[----:B------:R-:W-:Y:S01]  /*3150*/  LOP3.LUT R4, R3, R6, RZ, 0x3c, !PT ;  /* 0x0000000603047212 */ /* 0x000fe200078e3cff */
[----:B------:R-:W-:-:S04]  /*3160*/  IMAD.SHL.U32 R3, R15, 0x10, RZ ;  /* 0x000000100f037824 */ /* 0x000fc800078e00ff */
[----:B------:R-:W-:-:S05]  /*3170*/  IMAD.SHL.U32 R5, R4, 0x2, RZ ;  /* 0x0000000204057824 */ /* 0x000fca00078e00ff */
[----:B------:R-:W-:-:S04]  /*3180*/  LOP3.LUT R4, R4, R5, R3, 0x96, !PT ;  /* 0x0000000504047212 */ /* 0x000fc800078e9603 */
[----:B------:R-:W-:-:S04]  /*3190*/  LOP3.LUT R3, R4, R15, RZ, 0x3c, !PT ;  /* 0x0000000f04037212 */ /* 0x000fc800078e3cff */
[----:B------:R-:W-:-:S04]  /*31a0*/  IADD3 R4, PT, PT, R2, 0xb0f8a, R3 ;  /* 0x000b0f8a02047810 */ /* 0x000fc80007ffe003 */
[----:B------:R-:W-:-:S05]  /*31b0*/  I2FP.F32.U32 R4, R4 ;  /* 0x0000000400047245 */ /* 0x000fca0000201000 */
[----:B------:R-:W-:-:S05]  /*31c0*/  FFMA R4, R4, R14, 1.1641532182693481445e-10 ;  /* 0x2f00000004047423 */ /* 0x000fca000000000e */
[----:B------:R-:W-:-:S13]  /*31d0*/  FSETP.GEU.AND P0, PT, R4, 1.175494350822287508e-38, PT ;  /* 0x008000000400780b */ /* 0x000fda0003f0e000 */
[----:B------:R-:W-:-:S04]  /*31e0*/  @!P0 FMUL R4, R4, 8388608 ;  /* 0x4b00000004048820 */ /* 0x000fc80000400000 */
[----:B------:R-:W-:-:S05]  /*31f0*/  VIADD R5, R4, 0xc0d55555 ;  /* 0xc0d5555504057836 */ /* 0x000fca0000000000 */
[----:B------:R-:W-:-:S04]  /*3200*/  LOP3.LUT R15, R5, 0xff800000, RZ, 0xc0, !PT ;  /* 0xff800000050f7812 */ /* 0x000fc800078ec0ff */
[----:B------:R-:W-:Y:S01]  /*3210*/  I2FP.F32.S32 R6, R15 ;  /* 0x0000000f00067245 */ /* 0x000fe20000201400 */
[----:B------:R-:W-:Y:S02]  /*3220*/  IMAD.IADD R5, R4, 0x1, -R15 ;  /* 0x0000000104057824 */ /* 0x000fe400078e0a0f */
[----:B------:R-:W-:Y:S02]  /*3230*/  IMAD.MOV.U32 R15, RZ, RZ, 0x7f800000 ;  /* 0x7f800000ff0f7424 */ /* 0x000fe400078e00ff */
[----:B------:R-:W-:-:S04]  /*3240*/  FADD R8, R5, -1 ;  /* 0xbf80000005087421 */ /* 0x000fc80000000000 */
[----:B------:R-:W-:-:S04]  /*3250*/  FFMA R5, R8, -R17, 0.14084610342979431152 ;  /* 0x3e1039f608057423 */ /* 0x000fc80000000811 */
[----:B------:R-:W-:-:S04]  /*3260*/  FFMA R5, R8, R5, -0.12148627638816833496 ;  /* 0xbdf8cdcc08057423 */ /* 0x000fc80000000005 */
[----:B------:R-:W-:-:S04]  /*3270*/  FFMA R5, R8, R5, 0.13980610668659210205 ;  /* 0x3e0f295508057423 */ /* 0x000fc80000000005 */
[----:B------:R-:W-:-:S04]  /*3280*/  FFMA R5, R8, R5, -0.16684235632419586182 ;  /* 0xbe2ad8b908057423 */ /* 0x000fc80000000005 */
[----:B------:R-:W-:-:S04]  /*3290*/  FFMA R5, R8, R5, 0.20012299716472625732 ;  /* 0x3e4ced0b08057423 */ /* 0x000fc80000000005 */
[----:B------:R-:W-:-:S04]  /*32a0*/  FFMA R5, R8, R5, -0.24999669194221496582 ;  /* 0xbe7fff2208057423 */ /* 0x000fc80000000005 */
[----:B------:R-:W-:-:S04]  /*32b0*/  FFMA R5, R8, R5, 0.33333182334899902344 ;  /* 0x3eaaaa7808057423 */ /* 0x000fc80000000005 */
[----:B------:R-:W-:Y:S01]  /*32c0*/  FFMA R17, R8, R5, -0.5 ;  /* 0xbf00000008117423 */ /* 0x000fe20000000005 */
[----:B------:R-:W-:Y:S02]  /*32d0*/  FSEL R5, RZ, -23, P0 ;  /* 0xc1b80000ff057808 */ /* 0x000fe40000000000 */
[----:B------:R-:W-:Y:S01]  /*32e0*/  ISETP.GT.U32.AND P0, PT, R4, 0x7f7fffff, PT ;  /* 0x7f7fffff0400780c */ /* 0x000fe20003f04070 */
[----:B------:R-:W-:Y:S02]  /*32f0*/  FMUL R17, R8, R17 ;  /* 0x0000001108117220 */ /* 0x000fe40000400000 */
[----:B------:R-:W-:Y:S01]  /*3300*/  FFMA R6, R6, 1.1920928955078125e-07, R5 ;  /* 0x3400000006067823 */ /* 0x000fe20000000005 */
[----:B------:R-:W-:Y:S01]  /*3310*/  SHF.R.U32.HI R5, RZ, 0x2, R10 ;  /* 0x00000002ff057819 */ /* 0x000fe2000001160a */
[----:B------:R-:W-:-:S03]  /*3320*/  FFMA R17, R8, R17, R8 ;  /* 0x0000001108117223 */ /* 0x000fc60000000008 */
[----:B------:R-:W-:Y:S01]  /*3330*/  LOP3.LUT R5, R5, R10, RZ, 0x3c, !PT ;  /* 0x0000000a05057212 */ /* 0x000fe200078e3cff */
[----:B------:R-:W-:Y:S01]  /*3340*/  FFMA R17, R6, 0.69314718246459960938, R17 ;  /* 0x3f31721806117823 */ /* 0x000fe20000000011 */
[----:B------:R-:W-:-:S03]  /*3350*/  IMAD.SHL.U32 R6, R3, 0x10, RZ ;  /* 0x0000001003067824 */ /* 0x000fc600078e00ff */
[C---:B------:R-:W-:Y:S01]  /*3360*/  @P0 FFMA R17, R4.reuse, R15, +INF ;  /* 0x7f80000004110423 */ /* 0x040fe2000000000f */
[----:B------:R-:W-:Y:S01]  /*3370*/  IMAD.SHL.U32 R8, R5, 0x2, RZ ;  /* 0x0000000205087824 */ /* 0x000fe200078e00ff */
[----:B------:R-:W-:Y:S02]  /*3380*/  FSETP.NEU.AND P0, PT, R4, RZ, PT ;  /* 0x000000ff0400720b */ /* 0x000fe40003f0d000 */
[----:B------:R-:W-:Y:S02]  /*3390*/  FMUL R17, R17, -2 ;  /* 0xc000000011117820 */ /* 0x000fe40000400000 */
[----:B------:R-:W-:-:S03]  /*33a0*/  LOP3.LUT R6, R5, R8, R6, 0x96, !PT ;  /* 0x0000000805067212 */ /* 0x000fc600078e9606 */
        /* <DEDUP_REMOVED lines=14> */
.L_x_66:
[----:B------:R-:W-:Y:S01]  /*3490*/  FMUL.FTZ R8, R17, R6 ;  /* 0x0000000611087220 */ /* 0x000fe20000410000 */
[----:B------:R-:W-:-:S03]  /*34a0*/  FMUL.FTZ R2, R6, 0.5 ;  /* 0x3f00000006027820 */ /* 0x000fc60000410000 */
[----:B------:R-:W-:-:S04]  /*34b0*/  FFMA R3, -R8, R8, R17 ;  /* 0x0000000808037223 */ /* 0x000fc80000000111 */
[----:B------:R-:W-:-:S07]  /*34c0*/  FFMA R8, R3, R2, R8 ;  /* 0x0000000203087223 */ /* 0x000fce0000000008 */
.L_x_67:
[----:B------:R-:W-:Y:S05]  /*34d0*/  BSYNC.RECONVERGENT B2 ;  /* 0x0000000000027941 */ /* 0x000fea0003800200 */
.L_x_65:
[----:B------:R-:W-:Y:S01]  /*34e0*/  FMUL.RZ R3, R4, 0.15915493667125701904 ;  /* 0x3e22f98304037820 */ /* 0x000fe2000040c000 */
[----:B------:R-:W-:Y:S02]  /*34f0*/  IMAD.MOV.U32 R10, RZ, RZ, R13 ;  /* 0x000000ffff0a7224 */ /* 0x000fe400078e000d */
[----:B------:R-:W-:-:S03]  /*3500*/  IMAD.MOV.U32 R6, RZ, RZ, R11 ;  /* 0x000000ffff067224 */ /* 0x000fc600078e000b */
[----:B------:R-:W0:Y:S02]  /*3510*/  MUFU.SIN R3, R3 ;  /* 0x0000000300037308 */ /* 0x000e240000000400 */
[----:B0-----:R-:W-:-:S07]  /*3520*/  FMUL R8, R3, R8 ;  /* 0x0000000803087220 */ /* 0x001fce0000400000 */
.L_x_64:
[----:B------:R-:W-:Y:S05]  /*3530*/  BSYNC.RECONVERGENT B1 ;  /* 0x0000000000017941 */ /* 0x000fea0003800200 */
.L_x_63:
[----:B------:R-:W0:Y:S01]  /*3540*/  LDCU UR4, c[0x0][0x3b0] ;  /* 0x00007600ff0477ac */ /* 0x000e220008000800 */
[----:B------:R-:W-:Y:S01]  /*3550*/  FMUL R11, |R8|, 0.050000000745058059692 ;  /* 0x3d4ccccd080b7820 */ /* 0x000fe20000400200 */
[----:B0-----:R-:W-:Y:S01]  /*3560*/  IMAD.U32 R5, RZ, RZ, UR4 ;  /* 0x00000004ff057e24 */ /* 0x001fe2000f8e00ff */
[----:B------:R-:W0:Y:S04]  /*3570*/  LDCU.64 UR4, c[0x0][0x388] ;  /* 0x00007100ff0477ac */ /* 0x000e280008000a00 */
[----:B------:R-:W-:-:S05]  /*3580*/  I2FP.F32.S32 R2, R5 ;  /* 0x0000000500027245 */ /* 0x000fca0000201400 */
[----:B------:R-:W-:-:S06]  /*3590*/  FMUL R2, R2, 0.80000001192092895508 ;  /* 0x3f4ccccd02027820 */ /* 0x000fcc0000400000 */
[----:B------:R-:W1:Y:S01]  /*35a0*/  F2I.TRUNC.NTZ R2, R2 ;  /* 0x0000000200027305 */ /* 0x000e62000020f100 */
[----:B0-----:R-:W-:-:S04]  /*35b0*/  LEA R16, P1, R0, UR4, 0x2 ;  /* 0x0000000400107c11 */ /* 0x001fc8000f8210ff */
[----:B------:R-:W-:Y:S02]  /*35c0*/  LEA.HI.X R17, R0, UR5, R9, 0x2, P1 ;  /* 0x0000000500117c11 */ /* 0x000fe400088f1409 */
[----:B-1----:R-:W-:-:S13]  /*35d0*/  ISETP.GE.AND P0, PT, R7, R2, PT ;  /* 0x000000020700720c */ /* 0x002fda0003f06270 */
[----:B------:R-:W-:Y:S01]  /*35e0*/  @P0 FMUL R7, R11, -2 ;  /* 0xc00000000b070820 */ /* 0x000fe20000400000 */
[----:B------:R1:W-:Y:S01]  /*35f0*/  @!P0 STG.E desc[UR6][R16.64], R11 ;  /* 0x0000000b10008986 */ /* 0x0003e2000c101906 */
[--C-:B------:R-:W-:Y:S02]  /*3600*/  @!P0 IMAD.MOV.U32 R13, RZ, RZ, R15.reuse ;  /* 0x000000ffff0d8224 */ /* 0x100fe400078e000f */
[----:B------:R-:W-:Y:S01]  /*3610*/  @!P0 IMAD.MOV.U32 R4, RZ, RZ, R10 ;  /* 0x000000ffff048224 */ /* 0x000fe200078e000a */
[----:B------:R1:W-:Y:S01]  /*3620*/  @P0 STG.E desc[UR6][R16.64], R7 ;  /* 0x0000000710000986 */ /* 0x0003e2000c101906 */
[----:B------:R-:W-:Y:S02]  /*3630*/  @!P0 IMAD.MOV.U32 R3, RZ, RZ, R6 ;  /* 0x000000ffff038224 */ /* 0x000fe400078e0006 */
[----:B------:R-:W-:Y:S02]  /*3640*/  @!P0 IMAD.MOV.U32 R2, RZ, RZ, R12 ;  /* 0x000000ffff028224 */ /* 0x000fe400078e000c */
[----:B------:R-:W-:-:S02]  /*3650*/  @P0 IMAD.MOV.U32 R13, RZ, RZ, R15 ;  /* 0x000000ffff0d0224 */ /* 0x000fc400078e000f */
[----:B------:R-:W-:Y:S02]  /*3660*/  @P0 IMAD.MOV.U32 R4, RZ, RZ, R10 ;  /* 0x000000ffff040224 */ /* 0x000fe400078e000a */
[----:B------:R-:W-:Y:S02]  /*3670*/  @P0 IMAD.MOV.U32 R3, RZ, RZ, R6 ;  /* 0x000000ffff030224 */ /* 0x000fe400078e0006 */
[----:B------:R-:W-:Y:S01]  /*3680*/  @P0 IMAD.MOV.U32 R2, RZ, RZ, R12 ;  /* 0x000000ffff020224 */ /* 0x000fe200078e000c */
[----:B-1----:R-:W-:Y:S06]  /*3690*/  BRA `(.L_x_61) ;  /* 0x0000000000207947 */ /* 0x002fec0003800000 */
.L_x_62:
[----:B------:R-:W0:Y:S01]  /*36a0*/  LDCU.64 UR4, c[0x0][0x388] ;  /* 0x00007100ff0477ac */ /* 0x000e220008000a00 */
[----:B------:R-:W-:Y:S02]  /*36b0*/  IMAD.MOV.U32 R13, RZ, RZ, R15 ;  /* 0x000000ffff0d7224 */ /* 0x000fe400078e000f */
[----:B------:R-:W-:Y:S02]  /*36c0*/  IMAD.MOV.U32 R4, RZ, RZ, R10 ;  /* 0x000000ffff047224 */ /* 0x000fe400078e000a */
[----:B------:R-:W-:Y:S02]  /*36d0*/  IMAD.MOV.U32 R3, RZ, RZ, R6 ;  /* 0x000000ffff037224 */ /* 0x000fe400078e0006 */
[----:B------:R-:W-:Y:S01]  /*36e0*/  IMAD.MOV.U32 R2, RZ, RZ, R12 ;  /* 0x000000ffff027224 */ /* 0x000fe200078e000c */
[----:B0-----:R-:W-:-:S04]  /*36f0*/  LEA R16, P0, R0, UR4, 0x2 ;  /* 0x0000000400107c11 */ /* 0x001fc8000f8010ff */
[----:B------:R-:W-:-:S05]  /*3700*/  LEA.HI.X R17, R0, UR5, R9, 0x2, P0 ;  /* 0x0000000500117c11 */ /* 0x000fca00080f1409 */
[----:B------:R1:W-:Y:S04]  /*3710*/  STG.E desc[UR6][R16.64], RZ ;  /* 0x000000ff10007986 */ /* 0x0003e8000c101906 */
.L_x_61:
[----:B------:R-:W-:Y:S05]  /*3720*/  BSYNC.RECONVERGENT B0 ;  /* 0x0000000000007941 */ /* 0x000fea0003800200 */
.L_x_60:
[----:B------:R-:W-:-:S13]  /*3730*/  ISETP.GE.AND P0, PT, R0, R5, PT ;  /* 0x000000050000720c */ /* 0x000fda0003f06270 */
[----:B------:R-:W-:Y:S05]  /*3740*/  @P0 EXIT ;  /* 0x000000000000094d */ /* 0x000fea0003800000 */
[----:B------:R-:W-:Y:S01]  /*3750*/  SHF.R.U32.HI R6, RZ, 0x2, R3 ;  /* 0x00000002ff067819 */ /* 0x000fe20000011603 */
[----:B------:R-:W3:Y:S01]  /*3760*/  LDCU.128 UR8, c[0x0][0x390] ;  /* 0x00007200ff0877ac */ /* 0x000ee20008000c00 */
[----:B------:R-:W-:Y:S01]  /*3770*/  I2FP.F32.S32 R11, R5 ;  /* 0x00000005000b7245 */ /* 0x000fe20000201400 */
[----:B------:R-:W-:Y:S01]  /*3780*/  IMAD.MOV.U32 R10, RZ, RZ, 0x2f800000 ;  /* 0x2f800000ff0a7424 */ /* 0x000fe200078e00ff */
[----:B------:R-:W-:Y:S01]  /*3790*/  LOP3.LUT R6, R6, R3, RZ, 0x3c, !PT ;  /* 0x0000000306067212 */ /* 0x000fe200078e3cff */
[----:B------:R-:W-:Y:S01]  /*37a0*/  IMAD.SHL.U32 R3, R13, 0x10, RZ ;  /* 0x000000100d037824 */ /* 0x000fe200078e00ff */
[----:B------:R-:W0:Y:S01]  /*37b0*/  LDCU.64 UR4, c[0x0][0x3a8] ;  /* 0x00007500ff0477ac */ /* 0x000e220008000a00 */
[----:B------:R-:W-:Y:S01]  /*37c0*/  FMUL R7, R11, 0.80000001192092895508 ;  /* 0x3f4ccccd0b077820 */ /* 0x000fe20000400000 */
[----:B------:R-:W4:Y:S01]  /*37d0*/  MUFU.RCP R8, R11 ;  /* 0x0000000b00087308 */ /* 0x000f220000001000 */
[----:B------:R-:W-:Y:S01]  /*37e0*/  IMAD.SHL.U32 R5, R6, 0x2, RZ ;  /* 0x0000000206057824 */ /* 0x000fe200078e00ff */
[----:B------:R-:W-:Y:S01]  /*37f0*/  SHF.L.U64.HI R9, R0, 0x2, R9 ;  /* 0x0000000200097819 */ /* 0x000fe20000010209 */
[----:B------:R-:W-:Y:S01]  /*3800*/  IMAD.MOV.U32 R19, RZ, RZ, 0x3f800000 ;  /* 0x3f800000ff137424 */ /* 0x000fe200078e00ff */
[----:B------:R-:W-:Y:S02]  /*3810*/  BSSY.RECONVERGENT B0, `(.L_x_68) ;  /* 0x0000020000007945 */ /* 0x000fe40003800200 */
[----:B------:R-:W-:Y:S01]  /*3820*/  LOP3.LUT R6, R6, R5, R3, 0x96, !PT ;  /* 0x0000000506067212 */ /* 0x000fe200078e9603 */
[----:B------:R-:W-:Y:S01]  /*3830*/  IMAD.SHL.U32 R5, R0, 0x4, RZ ;  /* 0x0000000400057824 */ /* 0x000fe200078e00ff */
[----:B------:R-:W5:Y:S02]  /*3840*/  F2I.TRUNC.NTZ R7, R7 ;  /* 0x0000000700077305 */ /* 0x000f64000020f100 */
[----:B------:R-:W-:-:S02]  /*3850*/  LOP3.LUT R13, R6, R13, RZ, 0x3c, !PT ;  /* 0x0000000d060d7212 */ /* 0x000fc400078e3cff */
[C---:B---3--:R-:W-:Y:S02]  /*3860*/  IADD3 R6, P0, PT, R5.reuse, UR8, RZ ;  /* 0x0000000805067c10 */ /* 0x048fe4000ff1e0ff */
[----:B------:R-:W-:Y:S02]  /*3870*/  IADD3 R3, PT, PT, R2, 0x587c5, R13 ;  /* 0x000587c502037810 */ /* 0x000fe40007ffe00d */
[----:B-1----:R-:W-:Y:S01]  /*3880*/  IADD3 R16, P1, PT, R5, UR10, RZ ;  /* 0x0000000a05107c10 */ /* 0x002fe2000ff3e0ff */
[----:B----4-:R-:W-:Y:S01]  /*3890*/  FFMA R21, -R11, R8, 1 ;  /* 0x3f8000000b157423 */ /* 0x010fe20000000108 */
[----:B------:R-:W-:Y:S02]  /*38a0*/  I2FP.F32.U32 R3, R3 ;  /* 0x0000000300037245 */ /* 0x000fe40000201000 */
[----:B0-2---:R-:W-:Y:S01]  /*38b0*/  IADD3 R14, P3, PT, R5, UR4, RZ ;  /* 0x00000004050e7c10 */ /* 0x005fe2000ff7e0ff */
[----:B------:R-:W-:Y:S01]  /*38c0*/  FFMA R21, R8, R21, R8 ;  /* 0x0000001508157223 */ /* 0x000fe20000000008 */
[----:B------:R-:W-:Y:S01]  /*38d0*/  IADD3.X R17, PT, PT, R9, UR11, RZ, P1, !PT ;  /* 0x0000000b09117c10 */ /* 0x000fe20008ffe4ff */
[----:B------:R-:W-:Y:S01]  /*38e0*/  FFMA R3, R3, R10, 1.1641532182693481445e-10 ;  /* 0x2f00000003037423 */ /* 0x000fe2000000000a */
[----:B-----5:R-:W-:-:S02]  /*38f0*/  ISETP.GE.AND P2, PT, R0, R7, PT ;  /* 0x000000070000720c */ /* 0x020fc40003f46270 */
[----:B------:R-:W-:Y:S01]  /*3900*/  IADD3.X R7, PT, PT, R9, UR9, RZ, P0, !PT ;  /* 0x0000000909077c10 */ /* 0x000fe200087fe4ff */
[----:B------:R-:W-:Y:S01]  /*3910*/  FFMA R3, R3, 0.10000000149011611938, RZ ;  /* 0x3dcccccd03037823 */ /* 0x000fe200000000ff */
[----:B------:R-:W-:Y:S02]  /*3920*/  IADD3.X R15, PT, PT, R9, UR5, RZ, P3, !PT ;  /* 0x00000005090f7c10 */ /* 0x000fe40009ffe4ff */
[----:B------:R-:W-:Y:S02]  /*3930*/  FSEL R19, R19, -1, !P2 ;  /* 0xbf80000013137808 */ /* 0x000fe40005000000 */
[----:B------:R0:W-:Y:S01]  /*3940*/  STG.E desc[UR6][R6.64], R3 ;  /* 0x0000000306007986 */ /* 0x0001e2000c101906 */
[----:B------:R-:W-:-:S03]  /*3950*/  I2FP.F32.S32 R0, R0 ;  /* 0x0000000000007245 */ /* 0x000fc60000201400 */
[----:B------:R0:W-:Y:S01]  /*3960*/  STG.E desc[UR6][R16.64], RZ ;  /* 0x000000ff10007986 */ /* 0x0001e2000c101906 */
[----:B------:R-:W1:Y:S01]  /*3970*/  FCHK P0, R0, R11 ;  /* 0x0000000b00007302 */ /* 0x000e620000000000 */
[----:B------:R-:W-:Y:S02]  /*3980*/  FFMA R8, R0, R21, RZ ;  /* 0x0000001500087223 */ /* 0x000fe400000000ff */
[----:B------:R0:W-:Y:S02]  /*3990*/  STG.E desc[UR6][R14.64], R19 ;  /* 0x000000130e007986 */ /* 0x0001e4000c101906 */
[----:B------:R-:W-:-:S04]  /*39a0*/  FFMA R10, -R11, R8, R0 ;  /* 0x000000080b0a7223 */ /* 0x000fc80000000100 */
[----:B------:R-:W-:Y:S01]  /*39b0*/  FFMA R8, R21, R10, R8 ;  /* 0x0000000a15087223 */ /* 0x000fe20000000008 */
[----:B01----:R-:W-:Y:S06]  /*39c0*/  @!P0 BRA `(.L_x_69) ;  /* 0x0000000000108947 */ /* 0x003fec0003800000 */
[----:B------:R-:W-:Y:S01]  /*39d0*/  IMAD.MOV.U32 R3, RZ, RZ, R11 ;  /* 0x000000ffff037224 */ /* 0x000fe200078e000b */
[----:B------:R-:W-:-:S07]  /*39e0*/  MOV R6, 0x3a00 ;  /* 0x00003a0000067802 */ /* 0x000fce0000000f00 */
[----:B------:R-:W-:Y:S05]  /*39f0*/  CALL.REL.NOINC `($__internal_2_$__cuda_sm3x_div_rn_noftz_f32_slowpath) ;  /* 0x0000000400647944 */ /* 0x000fea0003c00000 */
[----:B------:R-:W-:-:S07]  /*3a00*/  IMAD.MOV.U32 R8, RZ, RZ, R0 ;  /* 0x000000ffff087224 */ /* 0x000fce00078e0000 */
.L_x_69:
[----:B------:R-:W-:Y:S05]  /*3a10*/  BSYNC.RECONVERGENT B0 ;  /* 0x0000000000007941 */ /* 0x000fea0003800200 */
.L_x_68:
[----:B------:R-:W-:Y:S04]  /*3a20*/  BSSY.RECONVERGENT B0, `(.L_x_70) ;  /* 0x000003b000007945 */ /* 0x000fe80003800200 */
[----:B------:R-:W-:Y:S05]  /*3a30*/  @!P2 BRA `(.L_x_71) ;  /* 0x000000000034a947 */ /* 0x000fea0003800000 */
[----:B------:R-:W-:Y:S01]  /*3a40*/  SHF.R.U32.HI R3, RZ, 0x2, R4 ;  /* 0x00000002ff037819 */ /* 0x000fe20000011604 */
[----:B------:R-:W-:-:S03]  /*3a50*/  IMAD.SHL.U32 R0, R13, 0x10, RZ ;  /* 0x000000100d007824 */ /* 0x000fc600078e00ff */
[----:B------:R-:W-:-:S05]  /*3a60*/  LOP3.LUT R3, R3, R4, RZ, 0x3c, !PT ;  /* 0x0000000403037212 */ /* 0x000fca00078e3cff */
[----:B------:R-:W-:-:S05]  /*3a70*/  IMAD.SHL.U32 R4, R3, 0x2, RZ ;  /* 0x0000000203047824 */ /* 0x000fca00078e00ff */
[----:B------:R-:W-:-:S04]  /*3a80*/  LOP3.LUT R0, R3, R4, R0, 0x96, !PT ;  /* 0x0000000403007212 */ /* 0x000fc800078e9600 */
[----:B------:R-:W-:Y:S01]  /*3a90*/  LOP3.LUT R13, R0, R13, RZ, 0x3c, !PT ;  /* 0x0000000d000d7212 */ /* 0x000fe200078e3cff */
[----:B------:R-:W-:-:S03]  /*3aa0*/  IMAD.MOV.U32 R0, RZ, RZ, 0x40a00000 ;  /* 0x40a00000ff007424 */ /* 0x000fc600078e00ff */
[----:B------:R-:W-:Y:S01]  /*3ab0*/  IADD3 R13, PT, PT, R2, 0xb0f8a, R13 ;  /* 0x000b0f8a020d7810 */ /* 0x000fe20007ffe00d */
[----:B------:R-:W-:-:S03]  /*3ac0*/  IMAD.MOV.U32 R2, RZ, RZ, 0x2f800000 ;  /* 0x2f800000ff027424 */ /* 0x000fc600078e00ff */
[----:B------:R-:W-:-:S05]  /*3ad0*/  I2FP.F32.U32 R13, R13 ;  /* 0x0000000d000d7245 */ /* 0x000fca0000201000 */
[----:B------:R-:W-:-:S04]  /*3ae0*/  FFMA R13, R13, R2, 1.1641532182693481445e-10 ;  /* 0x2f0000000d0d7423 */ /* 0x000fc80000000002 */
[----:B------:R-:W-:Y:S01]  /*3af0*/  FFMA R13, R13, R0, 5 ;  /* 0x40a000000d0d7423 */ /* 0x000fe20000000000 */
[----:B------:R-:W-:Y:S06]  /*3b00*/  BRA `(.L_x_72) ;  /* 0x0000000000b07947 */ /* 0x000fec0003800000 */
.L_x_71:
[----:B------:R-:W-:-:S13]  /*3b10*/  FSETP.GEU.AND P0, PT, R8, 0.25, PT ;  /* 0x3e8000000800780b */ /* 0x000fda0003f0e000 */
[----:B------:R-:W-:Y:S02]  /*3b20*/  @!P0 IMAD.MOV.U32 R0, RZ, RZ, 0x40a00000 ;  /* 0x40a00000ff008424 */ /* 0x000fe400078e00ff */
[----:B------:R-:W-:-:S04]  /*3b30*/  @!P0 FMUL R13, R8, 4 ;  /* 0x40800000080d8820 */ /* 0x000fc80000400000 */
[----:B------:R-:W-:Y:S01]  /*3b40*/  @!P0 FFMA R13, R13, 10, R0 ;  /* 0x412000000d0d8823 */ /* 0x000fe20000000000 */
[----:B------:R-:W-:Y:S06]  /*3b50*/  @!P0 BRA `(.L_x_72) ;  /* 0x00000000009c8947 */ /* 0x000fec0003800000 */
[----:B------:R-:W-:-:S13]  /*3b60*/  FSETP.GEU.AND P0, PT, R8, 0.60000002384185791016, PT ;  /* 0x3f19999a0800780b */ /* 0x000fda0003f0e000 */
[----:B------:R-:W-:Y:S05]  /*3b70*/  @P0 BRA `(.L_x_73) ;  /* 0x00000000004c0947 */ /* 0x000fea0003800000 */
[----:B------:R-:W-:Y:S01]  /*3b80*/  FADD R0, R8, -0.25 ;  /* 0xbe80000008007421 */ /* 0x000fe20000000000 */
[----:B------:R-:W-:Y:S01]  /*3b90*/  IMAD.MOV.U32 R3, RZ, RZ, 0x4036db6e ;  /* 0x4036db6eff037424 */ /* 0x000fe200078e00ff */
[----:B------:R-:W-:Y:S01]  /*3ba0*/  BSSY.RECONVERGENT B1, `(.L_x_74) ;  /* 0x000000d000017945 */ /* 0x000fe20003800200 */
[----:B------:R-:W-:Y:S01]  /*3bb0*/  IMAD.MOV.U32 R2, RZ, RZ, 0x3f800000 ;  /* 0x3f800000ff027424 */ /* 0x000fe200078e00ff */
[----:B------:R-:W0:Y:S03]  /*3bc0*/  FCHK P0, R0, 0.34999999403953552246 ;  /* 0x3eb3333300007902 */ /* 0x000e260000000000 */
[----:B------:R-:W-:-:S04]  /*3bd0*/  FFMA R2, R3, -0.34999999403953552246, R2 ;  /* 0xbeb3333303027823 */ /* 0x000fc80000000002 */
[----:B------:R-:W-:-:S04]  /*3be0*/  FFMA R3, R2, R3, 2.8571429252624511719 ;  /* 0x4036db6e02037423 */ /* 0x000fc80000000003 */
[----:B------:R-:W-:-:S04]  /*3bf0*/  FFMA R2, R0, R3, RZ ;  /* 0x0000000300027223 */ /* 0x000fc800000000ff */
[----:B------:R-:W-:-:S04]  /*3c00*/  FFMA R4, R2, -0.34999999403953552246, R0 ;  /* 0xbeb3333302047823 */ /* 0x000fc80000000000 */
[----:B------:R-:W-:Y:S01]  /*3c10*/  FFMA R2, R3, R4, R2 ;  /* 0x0000000403027223 */ /* 0x000fe20000000002 */
[----:B0-----:R-:W-:Y:S06]  /*3c20*/  @!P0 BRA `(.L_x_75) ;  /* 0x0000000000108947 */ /* 0x001fec0003800000 */
[----:B------:R-:W-:Y:S01]  /*3c30*/  IMAD.MOV.U32 R3, RZ, RZ, 0x3eb33333 ;  /* 0x3eb33333ff037424 */ /* 0x000fe200078e00ff */
[----:B------:R-:W-:-:S07]  /*3c40*/  MOV R6, 0x3c60 ;  /* 0x00003c6000067802 */ /* 0x000fce0000000f00 */
[----:B------:R-:W-:Y:S05]  /*3c50*/  CALL.REL.NOINC `($__internal_2_$__cuda_sm3x_div_rn_noftz_f32_slowpath) ;  /* 0x0000000000cc7944 */ /* 0x000fea0003c00000 */
[----:B------:R-:W-:-:S07]  /*3c60*/  IMAD.MOV.U32 R2, RZ, RZ, R0 ;  /* 0x000000ffff027224 */ /* 0x000fce00078e0000 */
.L_x_75:
[----:B------:R-:W-:Y:S05]  /*3c70*/  BSYNC.RECONVERGENT B1 ;  /* 0x0000000000017941 */ /* 0x000fea0003800200 */
.L_x_74:
[----:B------:R-:W-:-:S04]  /*3c80*/  IMAD.MOV.U32 R13, RZ, RZ, 0x41a00000 ;  /* 0x41a00000ff0d7424 */ /* 0x000fc800078e00ff */
[----:B------:R-:W-:Y:S01]  /*3c90*/  FFMA R13, R2, R13, 15 ;  /* 0x41700000020d7423 */ /* 0x000fe2000000000d */
[----:B------:R-:W-:Y:S06]  /*3ca0*/  BRA `(.L_x_72) ;  /* 0x0000000000487947 */ /* 0x000fec0003800000 */
.L_x_73:
[----:B------:R-:W-:Y:S01]  /*3cb0*/  FADD R0, R8, -0.60000002384185791016 ;  /* 0xbf19999a08007421 */ /* 0x000fe20000000000 */
[----:B------:R-:W-:Y:S01]  /*3cc0*/  IMAD.MOV.U32 R3, RZ, RZ, 0x40a00000 ;  /* 0x40a00000ff037424 */ /* 0x000fe200078e00ff */
[----:B------:R-:W-:Y:S01]  /*3cd0*/  BSSY.RECONVERGENT B1, `(.L_x_76) ;  /* 0x000000d000017945 */ /* 0x000fe20003800200 */
[----:B------:R-:W-:Y:S01]  /*3ce0*/  IMAD.MOV.U32 R2, RZ, RZ, 0x3f800000 ;  /* 0x3f800000ff027424 */ /* 0x000fe200078e00ff */
[----:B------:R-:W0:Y:S03]  /*3cf0*/  FCHK P0, R0, 0.20000000298023223877 ;  /* 0x3e4ccccd00007902 */ /* 0x000e260000000000 */
[----:B------:R-:W-:-:S04]  /*3d00*/  FFMA R2, R3, -0.20000000298023223877, R2 ;  /* 0xbe4ccccd03027823 */ /* 0x000fc80000000002 */
[----:B------:R-:W-:-:S04]  /*3d10*/  FFMA R3, R2, R3, 5 ;  /* 0x40a0000002037423 */ /* 0x000fc80000000003 */
[----:B------:R-:W-:-:S04]  /*3d20*/  FFMA R2, R0, R3, RZ ;  /* 0x0000000300027223 */ /* 0x000fc800000000ff */
[----:B------:R-:W-:-:S04]  /*3d30*/  FFMA R4, R2, -0.20000000298023223877, R0 ;  /* 0xbe4ccccd02047823 */ /* 0x000fc80000000000 */
[----:B------:R-:W-:Y:S01]  /*3d40*/  FFMA R2, R3, R4, R2 ;  /* 0x0000000403027223 */ /* 0x000fe20000000002 */
[----:B0-----:R-:W-:Y:S06]  /*3d50*/  @!P0 BRA `(.L_x_77) ;  /* 0x0000000000108947 */ /* 0x001fec0003800000 */
[----:B------:R-:W-:Y:S01]  /*3d60*/  IMAD.MOV.U32 R3, RZ, RZ, 0x3e4ccccd ;  /* 0x3e4ccccdff037424 */ /* 0x000fe200078e00ff */
[----:B------:R-:W-:-:S07]  /*3d70*/  MOV R6, 0x3d90 ;  /* 0x00003d9000067802 */ /* 0x000fce0000000f00 */
[----:B------:R-:W-:Y:S05]  /*3d80*/  CALL.REL.NOINC `($__internal_2_$__cuda_sm3x_div_rn_noftz_f32_slowpath) ;  /* 0x0000000000807944 */ /* 0x000fea0003c00000 */
[----:B------:R-:W-:-:S07]  /*3d90*/  IMAD.MOV.U32 R2, RZ, RZ, R0 ;  /* 0x000000ffff027224 */ /* 0x000fce00078e0000 */
.L_x_77:
[----:B------:R-:W-:Y:S05]  /*3da0*/  BSYNC.RECONVERGENT B1 ;  /* 0x0000000000017941 */ /* 0x000fea0003800200 */
.L_x_76:
[----:B------:R-:W-:-:S04]  /*3db0*/  IMAD.MOV.U32 R13, RZ, RZ, 0x41700000 ;  /* 0x41700000ff0d7424 */ /* 0x000fc800078e00ff */
[----:B------:R-:W-:-:S07]  /*3dc0*/  FFMA R13, R2, R13, 35 ;  /* 0x420c0000020d7423 */ /* 0x000fce000000000d */
.L_x_72:
[----:B------:R-:W-:Y:S05]  /*3dd0*/  BSYNC.RECONVERGENT B0 ;  /* 0x0000000000007941 */ /* 0x000fea0003800200 */
.L_x_70:
[----:B------:R-:W0:Y:S02]  /*3de0*/  LDCU.64 UR4, c[0x0][0x3a0] ;  /* 0x00007400ff0477ac */ /* 0x000e240008000a00 */
[----:B0-----:R-:W-:-:S04]  /*3df0*/  IADD3 R2, P0, PT, R5, UR4, RZ ;  /* 0x0000000405027c10 */ /* 0x001fc8000ff1e0ff */
[----:B------:R-:W-:-:S05]  /*3e00*/  IADD3.X R3, PT, PT, R9, UR5, RZ, P0, !PT ;  /* 0x0000000509037c10 */ /* 0x000fca00087fe4ff */
[----:B------:R-:W-:Y:S01]  /*3e10*/  STG.E desc[UR6][R2.64], R13 ;  /* 0x0000000d02007986 */ /* 0x000fe2000c101906 */
[----:B------:R-:W-:Y:S05]  /*3e20*/  EXIT ;  /* 0x000000000000794d */ /* 0x000fea0003800000 */
        .weak           $__internal_1_$__cuda_sm20_sqrt_rn_f32_slowpath
        .type           $__internal_1_$__cuda_sm20_sqrt_rn_f32_slowpath,@function
        .size           $__internal_1_$__cuda_sm20_sqrt_rn_f32_slowpath,($__internal_2_$__cuda_sm3x_div_rn_noftz_f32_slowpath - $__internal_1_$__cuda_sm20_sqrt_rn_f32_slowpath)
$__internal_1_$__cuda_sm20_sqrt_rn_f32_slowpath:
[----:B------:R-:W-:-:S13]  /*3e30*/  LOP3.LUT P0, RZ, R3, 0x7fffffff, RZ, 0xc0, !PT ;  /* 0x7fffffff03ff7812 */ /* 0x000fda000780c0ff */
[----:B------:R-:W-:Y:S01]  /*3e40*/  @!P0 IMAD.MOV.U32 R6, RZ, RZ, R3 ;  /* 0x000000ffff068224 */ /* 0x000fe200078e0003 */
[----:B------:R-:W-:Y:S06]  /*3e50*/  @!P0 BRA `(.L_x_78) ;  /* 0x0000000000408947 */ /* 0x000fec0003800000 */
[----:B------:R-:W-:-:S13]  /*3e60*/  FSETP.GEU.FTZ.AND P0, PT, R3, RZ, PT ;  /* 0x000000ff0300720b */ /* 0x000fda0003f1e000 */
[----:B------:R-:W-:Y:S01]  /*3e70*/  @!P0 IMAD.MOV.U32 R6, RZ, RZ, 0x7fffffff ;  /* 0x7fffffffff068424 */ /* 0x000fe200078e00ff */
[----:B------:R-:W-:Y:S06]  /*3e80*/  @!P0 BRA `(.L_x_78) ;  /* 0x0000000000348947 */ /* 0x000fec0003800000 */
[----:B------:R-:W-:-:S13]  /*3e90*/  FSETP.GTU.FTZ.AND P0, PT, |R3|, +INF , PT ;  /* 0x7f8000000300780b */ /* 0x000fda0003f1c200 */
[----:B------:R-:W-:Y:S01]  /*3ea0*/  @P0 FADD.FTZ R6, R3, 1 ;  /* 0x3f80000003060421 */ /* 0x000fe20000010000 */
[----:B------:R-:W-:Y:S06]  /*3eb0*/  @P0 BRA `(.L_x_78) ;  /* 0x0000000000280947 */ /* 0x000fec0003800000 */
[----:B------:R-:W-:-:S13]  /*3ec0*/  FSETP.NEU.FTZ.AND P0, PT, |R3|, +INF , PT ;  /* 0x7f8000000300780b */ /* 0x000fda0003f1d200 */
[----:B------:R-:W-:-:S04]  /*3ed0*/  @P0 FFMA R8, R3, 1.84467440737095516160e+19, RZ ;  /* 0x5f80000003080823 */ /* 0x000fc800000000ff */
[----:B------:R-:W0:Y:S02]  /*3ee0*/  @P0 MUFU.RSQ R17, R8 ;  /* 0x0000000800110308 */ /* 0x000e240000001400 */
[----:B0-----:R-:W-:Y:S01]  /*3ef0*/  @P0 FMUL.FTZ R19, R8, R17 ;  /* 0x0000001108130220 */ /* 0x001fe20000410000 */
[----:B------:R-:W-:-:S03]  /*3f00*/  @P0 FMUL.FTZ R17, R17, 0.5 ;  /* 0x3f00000011110820 */ /* 0x000fc60000410000 */
[----:B------:R-:W-:-:S04]  /*3f10*/  @P0 FADD.FTZ R6, -R19, -RZ ;  /* 0x800000ff13060221 */ /* 0x000fc80000010100 */
[----:B------:R-:W-:Y:S01]  /*3f20*/  @P0 FFMA R10, R19, R6, R8 ;  /* 0x00000006130a0223 */ /* 0x000fe20000000008 */
[----:B------:R-:W-:-:S03]  /*3f30*/  @!P0 IMAD.MOV.U32 R6, RZ, RZ, R3 ;  /* 0x000000ffff068224 */ /* 0x000fc600078e0003 */
[----:B------:R-:W-:-:S04]  /*3f40*/  @P0 FFMA R10, R10, R17, R19 ;  /* 0x000000110a0a0223 */ /* 0x000fc80000000013 */
[----:B------:R-:W-:-:S07]  /*3f50*/  @P0 FMUL.FTZ R6, R10, 2.3283064365386962891e-10 ;  /* 0x2f8000000a060820 */ /* 0x000fce0000410000 */
.L_x_78:
[----:B------:R-:W-:Y:S02]  /*3f60*/  IMAD.MOV.U32 R17, RZ, RZ, 0x0 ;  /* 0x00000000ff117424 */ /* 0x000fe400078e00ff */
[----:B------:R-:W-:Y:S02]  /*3f70*/  IMAD.MOV.U32 R8, RZ, RZ, R6 ;  /* 0x000000ffff087224 */ /* 0x000fe400078e0006 */
[----:B------:R-:W-:Y:S05]  /*3f80*/  RET.REL.NODEC R16 `(init_snn_reservoir) ;  /* 0xffffffc0101c7950 */ /* 0x000fea0003c3ffff */
        .weak           $__internal_2_$__cuda_sm3x_div_rn_noftz_f32_slowpath
        .type           $__internal_2_$__cuda_sm3x_div_rn_noftz_f32_slowpath,@function
        .size           $__internal_2_$__cuda_sm3x_div_rn_noftz_f32_slowpath,(.L_x_93 - $__internal_2_$__cuda_sm3x_div_rn_noftz_f32_slowpath)
$__internal_2_$__cuda_sm3x_div_rn_noftz_f32_slowpath:
[----:B------:R-:W-:Y:S01]  /*3f90*/  SHF.R.U32.HI R8, RZ, 0x17, R3 ;  /* 0x00000017ff087819 */ /* 0x000fe20000011603 */
[----:B------:R-:W-:Y:S01]  /*3fa0*/  BSSY.RECONVERGENT B2, `(.L_x_79) ;  /* 0x0000062000027945 */ /* 0x000fe20003800200 */
[----:B------:R-:W-:Y:S02]  /*3fb0*/  SHF.R.U32.HI R7, RZ, 0x17, R0 ;  /* 0x00000017ff077819 */ /* 0x000fe40000011600 */
[----:B------:R-:W-:Y:S02]  /*3fc0*/  LOP3.LUT R14, R8, 0xff, RZ, 0xc0, !PT ;  /* 0x000000ff080e7812 */ /* 0x000fe400078ec0ff */
[----:B------:R-:W-:-:S03]  /*3fd0*/  LOP3.LUT R12, R7, 0xff, RZ, 0xc0, !PT ;  /* 0x000000ff070c7812 */ /* 0x000fc600078ec0ff */
[----:B------:R-:W-:Y:S02]  /*3fe0*/  VIADD R10, R14, 0xffffffff ;  /* 0xffffffff0e0a7836 */ /* 0x000fe40000000000 */
[----:B------:R-:W-:-:S03]  /*3ff0*/  VIADD R8, R12, 0xffffffff ;  /* 0xffffffff0c087836 */ /* 0x000fc60000000000 */
[----:B------:R-:W-:-:S04]  /*4000*/  ISETP.GT.U32.AND P0, PT, R10, 0xfd, PT ;  /* 0x000000fd0a00780c */ /* 0x000fc80003f04070 */
[----:B------:R-:W-:-:S13]  /*4010*/  ISETP.GT.U32.OR P0, PT, R8, 0xfd, P0 ;  /* 0x000000fd0800780c */ /* 0x000fda0000704470 */
[----:B------:R-:W-:Y:S01]  /*4020*/  @!P0 IMAD.MOV.U32 R7, RZ, RZ, RZ ;  /* 0x000000ffff078224 */ /* 0x000fe200078e00ff */
[----:B------:R-:W-:Y:S06]  /*4030*/  @!P0 BRA `(.L_x_80) ;  /* 0x00000000005c8947 */ /* 0x000fec0003800000 */
[----:B------:R-:W-:Y:S02]  /*4040*/  FSETP.GTU.FTZ.AND P0, PT, |R0|, +INF , PT ;  /* 0x7f8000000000780b */ /* 0x000fe40003f1c200 */
[----:B------:R-:W-:-:S04]  /*4050*/  FSETP.GTU.FTZ.AND P1, PT, |R3|, +INF , PT ;  /* 0x7f8000000300780b */ /* 0x000fc80003f3c200 */
[----:B------:R-:W-:-:S13]  /*4060*/  PLOP3.LUT P0, PT, P0, P1, PT, 0xf8, 0x8f ;  /* 0x00000000008f781c */ /* 0x000fda0000703f70 */
[----:B------:R-:W-:Y:S05]  /*4070*/  @P0 BRA `(.L_x_81) ;  /* 0x00000004004c0947 */ /* 0x000fea0003800000 */
[----:B------:R-:W-:-:S13]  /*4080*/  LOP3.LUT P0, RZ, R3, 0x7fffffff, R0, 0xc8, !PT ;  /* 0x7fffffff03ff7812 */ /* 0x000fda000780c800 */
[----:B------:R-:W-:Y:S05]  /*4090*/  @!P0 BRA `(.L_x_82) ;  /* 0x00000004003c8947 */ /* 0x000fea0003800000 */
[C---:B------:R-:W-:Y:S02]  /*40a0*/  FSETP.NEU.FTZ.AND P0, PT, |R0|.reuse, +INF , PT ;  /* 0x7f8000000000780b */ /* 0x040fe40003f1d200 */
[----:B------:R-:W-:Y:S02]  /*40b0*/  FSETP.NEU.FTZ.AND P3, PT, |R3|, +INF , PT ;  /* 0x7f8000000300780b */ /* 0x000fe40003f7d200 */
[----:B------:R-:W-:-:S11]  /*40c0*/  FSETP.NEU.FTZ.AND P1, PT, |R0|, +INF , PT ;  /* 0x7f8000000000780b */ /* 0x000fd60003f3d200 */
[----:B------:R-:W-:Y:S05]  /*40d0*/  @!P3 BRA !P0, `(.L_x_82) ;  /* 0x00000004002cb947 */ /* 0x000fea0004000000 */
[----:B------:R-:W-:-:S04]  /*40e0*/  LOP3.LUT P0, RZ, R0, 0x7fffffff, RZ, 0xc0, !PT ;  /* 0x7fffffff00ff7812 */ /* 0x000fc8000780c0ff */
[----:B------:R-:W-:-:S13]  /*40f0*/  PLOP3.LUT P0, PT, P3, P0, PT, 0x2f, 0xf2 ;  /* 0x0000000000f2781c */ /* 0x000fda0001f00577 */
[----:B------:R-:W-:Y:S05]  /*4100*/  @P0 BRA `(.L_x_83) ;  /* 0x0000000400180947 */ /* 0x000fea0003800000 */
[----:B------:R-:W-:-:S04]  /*4110*/  LOP3.LUT P0, RZ, R3, 0x7fffffff, RZ, 0xc0, !PT ;  /* 0x7fffffff03ff7812 */ /* 0x000fc8000780c0ff */
[----:B------:R-:W-:-:S13]  /*4120*/  PLOP3.LUT P0, PT, P1, P0, PT, 0x2f, 0xf2 ;  /* 0x0000000000f2781c */ /* 0x000fda0000f00577 */
[----:B------:R-:W-:Y:S05]  /*4130*/  @P0 BRA `(.L_x_84) ;  /* 0x0000000400000947 */ /* 0x000fea0003800000 */
[----:B------:R-:W-:Y:S02]  /*4140*/  ISETP.GE.AND P0, PT, R8, RZ, PT ;  /* 0x000000ff0800720c */ /* 0x000fe40003f06270 */
[----:B------:R-:W-:-:S11]  /*4150*/  ISETP.GE.AND P1, PT, R10, RZ, PT ;  /* 0x000000ff0a00720c */ /* 0x000fd60003f26270 */
[----:B------:R-:W-:Y:S02]  /*4160*/  @P0 IMAD.MOV.U32 R7, RZ, RZ, RZ ;  /* 0x000000ffff070224 */ /* 0x000fe400078e00ff */
[----:B------:R-:W-:Y:S01]  /*4170*/  @!P0 FFMA R0, R0, 1.84467440737095516160e+19, RZ ;  /* 0x5f80000000008823 */ /* 0x000fe200000000ff */
[----:B------:R-:W-:Y:S02]  /*4180*/  @!P0 IMAD.MOV.U32 R7, RZ, RZ, -0x40 ;  /* 0xffffffc0ff078424 */ /* 0x000fe400078e00ff */
[----:B------:R-:W-:Y:S02]  /*4190*/  @!P1 FFMA R3, R3, 1.84467440737095516160e+19, RZ ;  /* 0x5f80000003039823 */ /* 0x000fe400000000ff */
[----:B------:R-:W-:-:S07]  /*41a0*/  @!P1 VIADD R7, R7, 0x40 ;  /* 0x0000004007079836 */ /* 0x000fce0000000000 */
.L_x_80:
[----:B------:R-:W-:Y:S01]  /*41b0*/  LEA R8, R14, 0xc0800000, 0x17 ;  /* 0xc08000000e087811 */ /* 0x000fe200078eb8ff */
[----:B------:R-:W-:Y:S04]  /*41c0*/  BSSY.RECONVERGENT B3, `(.L_x_85) ;  /* 0x0000036000037945 */ /* 0x000fe80003800200 */
[----:B------:R-:W-:Y:S02]  /*41d0*/  IMAD.IADD R8, R3, 0x1, -R8 ;  /* 0x0000000103087824 */ /* 0x000fe400078e0a08 */
[----:B------:R-:W-:Y:S02]  /*41e0*/  VIADD R3, R12, 0xffffff81 ;  /* 0xffffff810c037836 */ /* 0x000fe40000000000 */
[----:B------:R0:W1:Y:S01]  /*41f0*/  MUFU.RCP R10, R8 ;  /* 0x00000008000a7308 */ /* 0x0000620000001000 */
[----:B------:R-:W-:Y:S01]  /*4200*/  FADD.FTZ R11, -R8, -RZ ;  /* 0x800000ff080b7221 */ /* 0x000fe20000010100 */
[C---:B------:R-:W-:Y:S01]  /*4210*/  IMAD R0, R3.reuse, -0x800000, R0 ;  /* 0xff80000003007824 */ /* 0x040fe200078e0200 */
[----:B0-----:R-:W-:-:S05]  /*4220*/  IADD3 R8, PT, PT, R3, 0x7f, -R14 ;  /* 0x0000007f03087810 */ /* 0x001fca0007ffe80e */
[----:B------:R-:W-:Y:S02]  /*4230*/  IMAD.IADD R8, R8, 0x1, R7 ;  /* 0x0000000108087824 */ /* 0x000fe400078e0207 */
[----:B-1----:R-:W-:-:S04]  /*4240*/  FFMA R15, R10, R11, 1 ;  /* 0x3f8000000a0f7423 */ /* 0x002fc8000000000b */
[----:B------:R-:W-:-:S04]  /*4250*/  FFMA R17, R10, R15, R10 ;  /* 0x0000000f0a117223 */ /* 0x000fc8000000000a */
[----:B------:R-:W-:-:S04]  /*4260*/  FFMA R10, R0, R17, RZ ;  /* 0x00000011000a7223 */ /* 0x000fc800000000ff */
[----:B------:R-:W-:-:S04]  /*4270*/  FFMA R15, R11, R10, R0 ;  /* 0x0000000a0b0f7223 */ /* 0x000fc80000000000 */
[----:B------:R-:W-:-:S04]  /*4280*/  FFMA R10, R17, R15, R10 ;  /* 0x0000000f110a7223 */ /* 0x000fc8000000000a */
[----:B------:R-:W-:-:S04]  /*4290*/  FFMA R11, R11, R10, R0 ;  /* 0x0000000a0b0b7223 */ /* 0x000fc80000000000 */
[----:B------:R-:W-:-:S05]  /*42a0*/  FFMA R0, R17, R11, R10 ;  /* 0x0000000b11007223 */ /* 0x000fca000000000a */
[----:B------:R-:W-:-:S04]  /*42b0*/  SHF.R.U32.HI R3, RZ, 0x17, R0 ;  /* 0x00000017ff037819 */ /* 0x000fc80000011600 */
[----:B------:R-:W-:-:S05]  /*42c0*/  LOP3.LUT R3, R3, 0xff, RZ, 0xc0, !PT ;  /* 0x000000ff03037812 */ /* 0x000fca00078ec0ff */
[----:B------:R-:W-:-:S04]  /*42d0*/  IMAD.IADD R12, R3, 0x1, R8 ;  /* 0x00000001030c7824 */ /* 0x000fc800078e0208 */
[----:B------:R-:W-:-:S05]  /*42e0*/  VIADD R3, R12, 0xffffffff ;  /* 0xffffffff0c037836 */ /* 0x000fca0000000000 */
[----:B------:R-:W-:-:S13]  /*42f0*/  ISETP.GE.U32.AND P0, PT, R3, 0xfe, PT ;  /* 0x000000fe0300780c */ /* 0x000fda0003f06070 */
[----:B------:R-:W-:Y:S05]  /*4300*/  @!P0 BRA `(.L_x_86) ;  /* 0x0000000000808947 */ /* 0x000fea0003800000 */
[----:B------:R-:W-:-:S13]  /*4310*/  ISETP.GT.AND P0, PT, R12, 0xfe, PT ;  /* 0x000000fe0c00780c */ /* 0x000fda0003f04270 */
[----:B------:R-:W-:Y:S05]  /*4320*/  @P0 BRA `(.L_x_87) ;  /* 0x00000000006c0947 */ /* 0x000fea0003800000 */
[----:B------:R-:W-:-:S13]  /*4330*/  ISETP.GE.AND P0, PT, R12, 0x1, PT ;  /* 0x000000010c00780c */ /* 0x000fda0003f06270 */
[----:B------:R-:W-:Y:S05]  /*4340*/  @P0 BRA `(.L_x_88) ;  /* 0x0000000000740947 */ /* 0x000fea0003800000 */
[----:B------:R-:W-:Y:S02]  /*4350*/  ISETP.GE.AND P0, PT, R12, -0x18, PT ;  /* 0xffffffe80c00780c */ /* 0x000fe40003f06270 */
[----:B------:R-:W-:-:S11]  /*4360*/  LOP3.LUT R0, R0, 0x80000000, RZ, 0xc0, !PT ;  /* 0x8000000000007812 */ /* 0x000fd600078ec0ff */
[----:B------:R-:W-:Y:S05]  /*4370*/  @!P0 BRA `(.L_x_88) ;  /* 0x0000000000688947 */ /* 0x000fea0003800000 */
[CCC-:B------:R-:W-:Y:S01]  /*4380*/  FFMA.RZ R3, R17.reuse, R11.reuse, R10.reuse ;  /* 0x0000000b11037223 */ /* 0x1c0fe2000000c00a */
[-CC-:B------:R-:W-:Y:S01]  /*4390*/  FFMA.RM R8, R17, R11.reuse, R10.reuse ;  /* 0x0000000b11087223 */ /* 0x180fe2000000400a */
[C---:B------:R-:W-:Y:S02]  /*43a0*/  ISETP.NE.AND P3, PT, R12.reuse, RZ, PT ;  /* 0x000000ff0c00720c */ /* 0x040fe40003f65270 */
[C---:B------:R-:W-:Y:S02]  /*43b0*/  ISETP.NE.AND P1, PT, R12.reuse, RZ, PT ;  /* 0x000000ff0c00720c */ /* 0x040fe40003f25270 */
[----:B------:R-:W-:Y:S01]  /*43c0*/  LOP3.LUT R7, R3, 0x7fffff, RZ, 0xc0, !PT ;  /* 0x007fffff03077812 */ /* 0x000fe200078ec0ff */
[----:B------:R-:W-:Y:S01]  /*43d0*/  FFMA.RP R3, R17, R11, R10 ;  /* 0x0000000b11037223 */ /* 0x000fe2000000800a */
[----:B------:R-:W-:Y:S02]  /*43e0*/  VIADD R10, R12, 0x20 ;  /* 0x000000200c0a7836 */ /* 0x000fe40000000000 */
[----:B------:R-:W-:Y:S01]  /*43f0*/  LOP3.LUT R7, R7, 0x800000, RZ, 0xfc, !PT ;  /* 0x0080000007077812 */ /* 0x000fe200078efcff */
[----:B------:R-:W-:Y:S01]  /*4400*/  IMAD.MOV R11, RZ, RZ, -R12 ;  /* 0x000000ffff0b7224 */ /* 0x000fe200078e0a0c */
[----:B------:R-:W-:-:S02]  /*4410*/  FSETP.NEU.FTZ.AND P0, PT, R3, R8, PT ;  /* 0x000000080300720b */ /* 0x000fc40003f1d000 */
[----:B------:R-:W-:Y:S02]  /*4420*/  SHF.L.U32 R10, R7, R10, RZ ;  /* 0x0000000a070a7219 */ /* 0x000fe400000006ff */
[----:B------:R-:W-:Y:S02]  /*4430*/  SEL R8, R11, RZ, P3 ;  /* 0x000000ff0b087207 */ /* 0x000fe40001800000 */
[----:B------:R-:W-:Y:S02]  /*4440*/  ISETP.NE.AND P1, PT, R10, RZ, P1 ;  /* 0x000000ff0a00720c */ /* 0x000fe40000f25270 */
[----:B------:R-:W-:Y:S02]  /*4450*/  SHF.R.U32.HI R8, RZ, R8, R7 ;  /* 0x00000008ff087219 */ /* 0x000fe40000011607 */
[----:B------:R-:W-:Y:S02]  /*4460*/  PLOP3.LUT P0, PT, P0, P1, PT, 0xf8, 0x8f ;  /* 0x00000000008f781c */ /* 0x000fe40000703f70 */
[----:B------:R-:W-:-:S02]  /*4470*/  SHF.R.U32.HI R10, RZ, 0x1, R8 ;  /* 0x00000001ff0a7819 */ /* 0x000fc40000011608 */
[----:B------:R-:W-:-:S04]  /*4480*/  SEL R3, RZ, 0x1, !P0 ;  /* 0x00000001ff037807 */ /* 0x000fc80004000000 */
[----:B------:R-:W-:-:S04]  /*4490*/  LOP3.LUT R3, R3, 0x1, R10, 0xf8, !PT ;  /* 0x0000000103037812 */ /* 0x000fc800078ef80a */
[----:B------:R-:W-:-:S05]  /*44a0*/  LOP3.LUT R3, R3, R8, RZ, 0xc0, !PT ;  /* 0x0000000803037212 */ /* 0x000fca00078ec0ff */
[----:B------:R-:W-:-:S05]  /*44b0*/  IMAD.IADD R3, R10, 0x1, R3 ;  /* 0x000000010a037824 */ /* 0x000fca00078e0203 */
[----:B------:R-:W-:Y:S01]  /*44c0*/  LOP3.LUT R0, R3, R0, RZ, 0xfc, !PT ;  /* 0x0000000003007212 */ /* 0x000fe200078efcff */
[----:B------:R-:W-:Y:S06]  /*44d0*/  BRA `(.L_x_88) ;  /* 0x0000000000107947 */ /* 0x000fec0003800000 */
.L_x_87:
[----:B------:R-:W-:-:S04]  /*44e0*/  LOP3.LUT R0, R0, 0x80000000, RZ, 0xc0, !PT ;  /* 0x8000000000007812 */ /* 0x000fc800078ec0ff */
[----:B------:R-:W-:Y:S01]  /*44f0*/  LOP3.LUT R0, R0, 0x7f800000, RZ, 0xfc, !PT ;  /* 0x7f80000000007812 */ /* 0x000fe200078efcff */
[----:B------:R-:W-:Y:S06]  /*4500*/  BRA `(.L_x_88) ;  /* 0x0000000000047947 */ /* 0x000fec0003800000 */
.L_x_86:
[----:B------:R-:W-:-:S07]  /*4510*/  IMAD R0, R8, 0x800000, R0 ;  /* 0x0080000008007824 */ /* 0x000fce00078e0200 */
.L_x_88:
[----:B------:R-:W-:Y:S05]  /*4520*/  BSYNC.RECONVERGENT B3 ;  /* 0x0000000000037941 */ /* 0x000fea0003800200 */
.L_x_85:
[----:B------:R-:W-:Y:S05]  /*4530*/  BRA `(.L_x_89) ;  /* 0x0000000000207947 */ /* 0x000fea0003800000 */
.L_x_84:
[----:B------:R-:W-:-:S04]  /*4540*/  LOP3.LUT R0, R3, 0x80000000, R0, 0x48, !PT ;  /* 0x8000000003007812 */ /* 0x000fc800078e4800 */
[----:B------:R-:W-:Y:S01]  /*4550*/  LOP3.LUT R0, R0, 0x7f800000, RZ, 0xfc, !PT ;  /* 0x7f80000000007812 */ /* 0x000fe200078efcff */
[----:B------:R-:W-:Y:S06]  /*4560*/  BRA `(.L_x_89) ;  /* 0x0000000000147947 */ /* 0x000fec0003800000 */
.L_x_83:
[----:B------:R-:W-:Y:S01]  /*4570*/  LOP3.LUT R0, R3, 0x80000000, R0, 0x48, !PT ;  /* 0x8000000003007812 */ /* 0x000fe200078e4800 */
[----:B------:R-:W-:Y:S06]  /*4580*/  BRA `(.L_x_89) ;  /* 0x00000000000c7947 */ /* 0x000fec0003800000 */
.L_x_82:
[----:B------:R-:W0:Y:S01]  /*4590*/  MUFU.RSQ R0, -QNAN ;  /* 0xffc0000000007908 */ /* 0x000e220000001400 */
[----:B------:R-:W-:Y:S05]  /*45a0*/  BRA `(.L_x_89) ;  /* 0x0000000000047947 */ /* 0x000fea0003800000 */
.L_x_81:
[----:B------:R-:W-:-:S07]  /*45b0*/  FADD.FTZ R0, R0, R3 ;  /* 0x0000000300007221 */ /* 0x000fce0000010000 */
.L_x_89:
[----:B------:R-:W-:Y:S05]  /*45c0*/  BSYNC.RECONVERGENT B2 ;  /* 0x0000000000027941 */ /* 0x000fea0003800200 */
.L_x_79:
[----:B------:R-:W-:-:S04]  /*45d0*/  IMAD.MOV.U32 R7, RZ, RZ, 0x0 ;  /* 0x00000000ff077424 */ /* 0x000fc800078e00ff */
[----:B0-----:R-:W-:Y:S05]  /*45e0*/  RET.REL.NODEC R6 `(init_snn_reservoir) ;  /* 0xffffffb806847950 */ /* 0x001fea0003c3ffff */
.L_x_90:
        /* <DEDUP_REMOVED lines=9> */
.L_x_93:


//--------------------- .nv.global.init           --------------------------
	.section	.nv.global.init,"aw",@progbits
	.align	4
.nv.global.init:
	.type		mrg32k3aM1SubSeq,@object
	.size		mrg32k3aM1SubSeq,(mrg32k3aM2SubSeq - mrg32k3aM1SubSeq)
mrg32k3aM1SubSeq:
        /*0000*/ 	.byte	0x0b, 0xcc, 0xee, 0x04, 0x73, 0x29, 0x8b, 0x6f, 0xf6, 0x53, 0x03, 0xf6, 0x23, 0xf6, 0xea, 0xda
        /* <DEDUP_REMOVED lines=125> */
	.type		mrg32k3aM2SubSeq,@object
	.size		mrg32k3aM2SubSeq,(mrg32k3aM1 - mrg32k3aM2SubSeq)
mrg32k3aM2SubSeq:
        /* <DEDUP_REMOVED lines=126> */
	.type		mrg32k3aM1,@object
	.size		mrg32k3aM1,(mrg32k3aM1Seq - mrg32k3aM1)
mrg32k3aM1:
        /* <DEDUP_REMOVED lines=144> */
	.type		mrg32k3aM1Seq,@object
	.size		mrg32k3aM1Seq,(mrg32k3aM2 - mrg32k3aM1Seq)
mrg32k3aM1Seq:
        /* <DEDUP_REMOVED lines=144> */
	.type		mrg32k3aM2,@object
	.size		mrg32k3aM2,(mrg32k3aM2Seq - mrg32k3aM2)
mrg32k3aM2:
        /* <DEDUP_REMOVED lines=144> */
	.type		mrg32k3aM2Seq,@object
	.size		mrg32k3aM2Seq,(precalc_xorwow_matrix - mrg32k3aM2Seq)
mrg32k3aM2Seq:
        /* <DEDUP_REMOVED lines=144> */
	.type		precalc_xorwow_matrix,@object
	.size		precalc_xorwow_matrix,(precalc_xorwow_offset_matrix - precalc_xorwow_matrix)
precalc_xorwow_matrix:
        /* <DEDUP_REMOVED lines=6400> */
	.type		precalc_xorwow_offset_matrix,@object
	.size		precalc_xorwow_offset_matrix,(.L_1 - precalc_xorwow_offset_matrix)
precalc_xorwow_offset_matrix:
        /* <DEDUP_REMOVED lines=6400> */
.L_1:


//--------------------- .nv.shared.reserved.0     --------------------------
	.section	.nv.shared.reserved.0,"aw",@nobits
	.weak		__nv_reservedSMEM_offset_0_alias
	.size		__nv_reservedSMEM_offset_0_alias, 0, 64
	.other		__nv_reservedSMEM_offset_0_alias,@"STO_CUDA_RESERVED_SHARED STV_DEFAULT"
__nv_reservedSMEM_offset_0_alias:
	.zero		0
	.zero		64


//--------------------- .nv.shared.lif_multistep  --------------------------
	.section	.nv.shared.lif_multistep,"aw",@nobits
	.sectionflags	@""
	.align	4
.nv.shared.lif_multistep:
	.zero		3072


//--------------------- .nv.constant0.compute_q_values --------------------------
	.section	.nv.constant0.compute_q_values,"a",@progbits
	.sectionflags	@""
	.align	4
.nv.constant0.compute_q_values:
	.zero		928


//--------------------- .nv.constant0.reset_state --------------------------
	.section	.nv.constant0.reset_state,"a",@progbits
	.sectionflags	@""
	.align	4
.nv.constant0.reset_state:
	.zero		928


//--------------------- .nv.constant0.extract_state --------------------------
	.section	.nv.constant0.extract_state,"a",@progbits
	.sectionflags	@""
	.align	4
.nv.constant0.extract_state:
	.zero		916


//--------------------- .nv.constant0.lif_multistep --------------------------
	.section	.nv.constant0.lif_multistep,"a",@progbits
	.sectionflags	@""
	.align	4
.nv.constant0.lif_multistep:
	.zero		952


//--------------------- .nv.constant0.lif_step    --------------------------
	.section	.nv.constant0.lif_step,"a",@progbits
	.sectionflags	@""
	.align	4
.nv.constant0.lif_step:
	.zero		948


//--------------------- .nv.constant0.init_snn_reservoir --------------------------
	.section	.nv.constant0.init_snn_reservoir,"a",@progbits
	.sectionflags	@""
	.align	4
.nv.constant0.init_snn_reservoir:
	.zero		960


//--------------------- SYMBOLS --------------------------

	.type		.nv.reservedSmem.offset0,@object
	.size		.nv.reservedSmem.offset0,0x4
	.type		.nv.reservedSmem.cap,@object
	.size		.nv.reservedSmem.cap,0x4
